//
// Generated by NVIDIA NVVM Compiler
//
// Compiler Build ID: CL-36424714
// Cuda compilation tools, release 13.0, V13.0.88
// Based on NVVM 20.0.0
//

.version 9.0
.target sm_100
.address_size 64

	// .globl	peak_detection
.global .align 4 .b8 precalc_xorwow_matrix[102400];
.global .align 4 .b8 precalc_xorwow_offset_matrix[102400];
.global .align 4 .b8 mrg32k3aM1[2304];
.global .align 4 .b8 mrg32k3aM2[2304];
.global .align 4 .b8 mrg32k3aM1SubSeq[2016];
.global .align 4 .b8 mrg32k3aM2SubSeq[2016];
.global .align 4 .b8 mrg32k3aM1Seq[2304];
.global .align 4 .b8 mrg32k3aM2Seq[2304];
.const .align 8 .b8 __cr_lgamma_table[72];
.extern .shared .align 16 .b8 shared_buffer[];

.visible .entry peak_detection(
	.param .u64 .ptr .align 1 peak_detection_param_0,
	.param .u64 .ptr .align 1 peak_detection_param_1,
	.param .u64 .ptr .align 1 peak_detection_param_2,
	.param .u64 .ptr .align 1 peak_detection_param_3,
	.param .f32 peak_detection_param_4,
	.param .f32 peak_detection_param_5,
	.param .u64 .ptr .align 1 peak_detection_param_6,
	.param .u32 peak_detection_param_7,
	.param .u32 peak_detection_param_8
)
{
	.reg .pred 	%p<38>;
	.reg .b32 	%r<67>;
	.reg .b32 	%f<71>;
	.reg .b64 	%rd<37>;

	ld.param.u64 	%rd10, [peak_detection_param_0];
	ld.param.u64 	%rd11, [peak_detection_param_1];
	ld.param.u64 	%rd12, [peak_detection_param_2];
	ld.param.u64 	%rd8, [peak_detection_param_3];
	ld.param.f32 	%f38, [peak_detection_param_4];
	ld.param.f32 	%f39, [peak_detection_param_5];
	ld.param.u64 	%rd9, [peak_detection_param_6];
	ld.param.u32 	%r35, [peak_detection_param_7];
	ld.param.u32 	%r36, [peak_detection_param_8];
	cvta.to.global.u64 	%rd1, %rd12;
	cvta.to.global.u64 	%rd2, %rd8;
	cvta.to.global.u64 	%rd3, %rd11;
	cvta.to.global.u64 	%rd4, %rd10;
	mov.u32 	%r1, %ctaid.x;
	setp.ge.s32 	%p1, %r1, %r36;
	@%p1 bra 	$L__BB0_39;
	cvta.to.global.u64 	%rd13, %rd9;
	mov.u32 	%r2, %tid.x;
	mul.wide.u32 	%rd14, %r1, 4;
	add.s64 	%rd15, %rd13, %rd14;
	ld.global.u32 	%r37, [%rd15];
	setp.ne.s32 	%p2, %r37, 1;
	@%p2 bra 	$L__BB0_4;
	setp.ne.s32 	%p37, %r2, 0;
	@%p37 bra 	$L__BB0_39;
	add.s64 	%rd34, %rd4, %rd14;
	mov.b32 	%r56, 0;
	st.global.u32 	[%rd34], %r56;
	add.s64 	%rd35, %rd3, %rd14;
	st.global.u32 	[%rd35], %r56;
	bra.uni 	$L__BB0_39;
$L__BB0_4:
	shl.b32 	%r38, %r2, 2;
	mov.u32 	%r39, shared_buffer;
	add.s32 	%r3, %r39, %r38;
	mov.b32 	%r40, -915135488;
	st.shared.u32 	[%r3], %r40;
	mov.u32 	%r4, %ntid.x;
	shl.b32 	%r5, %r4, 2;
	add.s32 	%r6, %r3, %r5;
	st.shared.u32 	[%r6], %r40;
	min.u32 	%r66, %r35, %r4;
	setp.ge.u32 	%p3, %r2, %r66;
	@%p3 bra 	$L__BB0_39;
	setp.gt.s32 	%p4, %r35, %r66;
	@%p4 bra 	$L__BB0_7;
	setp.lt.s32 	%p5, %r2, %r35;
	selp.u32 	%r41, 1, 0, %p5;
	add.s32 	%r57, %r2, %r41;
	mov.u32 	%r58, %r2;
	bra.uni 	$L__BB0_8;
$L__BB0_7:
	add.s32 	%r42, %r35, %r66;
	add.s32 	%r43, %r42, -1;
	div.u32 	%r44, %r43, %r66;
	shl.b32 	%r45, %r44, 8;
	shr.s32 	%r46, %r45, 8;
	mul.lo.s32 	%r47, %r46, %r2;
	min.s32 	%r58, %r35, %r47;
	add.s32 	%r48, %r47, %r46;
	min.s32 	%r57, %r35, %r48;
$L__BB0_8:
	setp.ge.s32 	%p6, %r58, %r57;
	@%p6 bra 	$L__BB0_30;
	add.f32 	%f1, %f38, %f39;
	mul.lo.s32 	%r13, %r35, %r1;
	sub.s32 	%r49, %r57, %r58;
	and.b32  	%r14, %r49, 3;
	setp.eq.s32 	%p7, %r14, 0;
	mov.f32 	%f61, 0fC9742400;
	mov.u32 	%r62, %r58;
	@%p7 bra 	$L__BB0_15;
	add.s32 	%r60, %r58, %r13;
	neg.s32 	%r59, %r14;
	mov.f32 	%f61, 0fC9742400;
	mov.u32 	%r62, %r58;
$L__BB0_11:
	.pragma "nounroll";
	mul.wide.s32 	%rd16, %r62, 4;
	add.s64 	%rd17, %rd2, %rd16;
	ld.global.f32 	%f3, [%rd17];
	setp.ltu.f32 	%p8, %f3, %f38;
	setp.geu.f32 	%p9, %f3, %f1;
	or.pred  	%p10, %p8, %p9;
	@%p10 bra 	$L__BB0_14;
	mul.wide.s32 	%rd18, %r60, 4;
	add.s64 	%rd19, %rd1, %rd18;
	ld.global.f32 	%f4, [%rd19];
	setp.geu.f32 	%p11, %f61, %f4;
	@%p11 bra 	$L__BB0_14;
	st.shared.f32 	[%r3], %f4;
	st.shared.f32 	[%r6], %f3;
	mov.f32 	%f61, %f4;
$L__BB0_14:
	add.s32 	%r62, %r62, 1;
	add.s32 	%r60, %r60, 1;
	add.s32 	%r59, %r59, 1;
	setp.ne.s32 	%p12, %r59, 0;
	@%p12 bra 	$L__BB0_11;
$L__BB0_15:
	sub.s32 	%r50, %r58, %r57;
	setp.gt.u32 	%p13, %r50, -4;
	@%p13 bra 	$L__BB0_30;
	sub.s32 	%r64, %r62, %r57;
	add.s32 	%r63, %r62, %r13;
	cvt.s64.s32 	%rd5, %r13;
$L__BB0_17:
	ld.param.u64 	%rd36, [peak_detection_param_3];
	mul.wide.s32 	%rd20, %r62, 4;
	cvta.to.global.u64 	%rd21, %rd36;
	add.s64 	%rd22, %rd21, %rd20;
	add.s64 	%rd6, %rd22, 8;
	ld.global.f32 	%f11, [%rd22];
	setp.ltu.f32 	%p14, %f11, %f38;
	setp.geu.f32 	%p15, %f11, %f1;
	or.pred  	%p16, %p14, %p15;
	@%p16 bra 	$L__BB0_20;
	mul.wide.s32 	%rd23, %r63, 4;
	add.s64 	%rd24, %rd1, %rd23;
	ld.global.f32 	%f12, [%rd24];
	setp.geu.f32 	%p17, %f61, %f12;
	@%p17 bra 	$L__BB0_20;
	st.shared.f32 	[%r3], %f12;
	st.shared.f32 	[%r6], %f11;
	mov.f32 	%f61, %f12;
$L__BB0_20:
	cvt.s64.s32 	%rd25, %r62;
	add.s64 	%rd26, %rd5, %rd25;
	shl.b64 	%rd27, %rd26, 2;
	add.s64 	%rd28, %rd1, %rd27;
	add.s64 	%rd7, %rd28, 8;
	ld.global.f32 	%f17, [%rd6+-4];
	setp.ltu.f32 	%p18, %f17, %f38;
	setp.geu.f32 	%p19, %f17, %f1;
	or.pred  	%p20, %p18, %p19;
	@%p20 bra 	$L__BB0_23;
	ld.global.f32 	%f18, [%rd7+-4];
	setp.geu.f32 	%p21, %f61, %f18;
	@%p21 bra 	$L__BB0_23;
	st.shared.f32 	[%r3], %f18;
	st.shared.f32 	[%r6], %f17;
	mov.f32 	%f61, %f18;
$L__BB0_23:
	ld.global.f32 	%f23, [%rd6];
	setp.ltu.f32 	%p22, %f23, %f38;
	setp.geu.f32 	%p23, %f23, %f1;
	or.pred  	%p24, %p22, %p23;
	@%p24 bra 	$L__BB0_26;
	ld.global.f32 	%f24, [%rd7];
	setp.geu.f32 	%p25, %f61, %f24;
	@%p25 bra 	$L__BB0_26;
	st.shared.f32 	[%r3], %f24;
	st.shared.f32 	[%r6], %f23;
	mov.f32 	%f61, %f24;
$L__BB0_26:
	ld.global.f32 	%f29, [%rd6+4];
	setp.ltu.f32 	%p26, %f29, %f38;
	setp.geu.f32 	%p27, %f29, %f1;
	or.pred  	%p28, %p26, %p27;
	@%p28 bra 	$L__BB0_29;
	ld.global.f32 	%f30, [%rd7+4];
	setp.geu.f32 	%p29, %f61, %f30;
	@%p29 bra 	$L__BB0_29;
	st.shared.f32 	[%r3], %f30;
	st.shared.f32 	[%r6], %f29;
	mov.f32 	%f61, %f30;
$L__BB0_29:
	add.s32 	%r62, %r62, 4;
	add.s32 	%r64, %r64, 4;
	add.s32 	%r63, %r63, 4;
	setp.ne.s32 	%p30, %r64, 0;
	@%p30 bra 	$L__BB0_17;
$L__BB0_30:
	bar.sync 	0;
	setp.lt.u32 	%p31, %r66, 2;
	@%p31 bra 	$L__BB0_35;
$L__BB0_31:
	mov.u32 	%r32, %r66;
	shr.u32 	%r66, %r32, 1;
	setp.ge.u32 	%p32, %r2, %r66;
	@%p32 bra 	$L__BB0_34;
	ld.shared.f32 	%f42, [%r3];
	shl.b32 	%r51, %r66, 2;
	add.s32 	%r34, %r3, %r51;
	ld.shared.f32 	%f35, [%r34];
	setp.geu.f32 	%p33, %f42, %f35;
	@%p33 bra 	$L__BB0_34;
	st.shared.f32 	[%r3], %f35;
	add.s32 	%r52, %r34, %r5;
	ld.shared.f32 	%f43, [%r52];
	st.shared.f32 	[%r6], %f43;
$L__BB0_34:
	bar.sync 	0;
	setp.gt.u32 	%p34, %r32, 3;
	@%p34 bra 	$L__BB0_31;
$L__BB0_35:
	setp.ne.s32 	%p35, %r2, 0;
	@%p35 bra 	$L__BB0_39;
	ld.shared.f32 	%f45, [shared_buffer];
	setp.lt.f32 	%p36, %f45, 0fC97423F0;
	selp.f32 	%f46, 0f00000000, %f45, %p36;
	mul.wide.u32 	%rd29, %r1, 4;
	add.s64 	%rd30, %rd4, %rd29;
	st.global.f32 	[%rd30], %f46;
	mov.f32 	%f70, 0f00000000;
	@%p36 bra 	$L__BB0_38;
	mov.u32 	%r54, shared_buffer;
	add.s32 	%r55, %r54, %r5;
	ld.shared.f32 	%f70, [%r55];
$L__BB0_38:
	add.s64 	%rd32, %rd3, %rd29;
	st.global.f32 	[%rd32], %f70;
$L__BB0_39:
	ret;

}
	// .globl	digitize
.visible .entry digitize(
	.param .u64 .ptr .align 1 digitize_param_0,
	.param .u64 .ptr .align 1 digitize_param_1,
	.param .u64 .ptr .align 1 digitize_param_2,
	.param .u64 .ptr .align 1 digitize_param_3,
	.param .u64 .ptr .align 1 digitize_param_4,
	.param .u32 digitize_param_5,
	.param .u32 digitize_param_6,
	.param .u32 digitize_param_7
)
{
	.reg .pred 	%p<18>;
	.reg .b32 	%r<392>;
	.reg .b32 	%f<44>;
	.reg .b64 	%rd<23>;

	ld.param.u64 	%rd5, [digitize_param_2];
	ld.param.u64 	%rd6, [digitize_param_3];
	ld.param.u64 	%rd7, [digitize_param_4];
	ld.param.u32 	%r88, [digitize_param_6];
	ld.param.u32 	%r87, [digitize_param_7];
	mov.u32 	%r1, %ctaid.x;
	setp.ge.s32 	%p1, %r1, %r88;
	@%p1 bra 	$L__BB1_18;
	cvta.to.global.u64 	%rd8, %rd5;
	cvta.to.global.u64 	%rd9, %rd6;
	cvta.to.global.u64 	%rd10, %rd7;
	mul.wide.u32 	%rd11, %r1, 4;
	add.s64 	%rd12, %rd8, %rd11;
	ld.global.f32 	%f1, [%rd12];
	add.s64 	%rd13, %rd9, %rd11;
	ld.global.f32 	%f2, [%rd13];
	mul.wide.u32 	%rd14, %r1, 8;
	add.s64 	%rd15, %rd10, %rd14;
	ld.global.u64 	%rd16, [%rd15];
	mov.u32 	%r353, %tid.x;
	cvt.u32.u64 	%r3, %rd16;
	{ .reg .b32 tmp; mov.b64 {tmp, %r4}, %rd16; }
	add.s32 	%r5, %r3, -1640531527;
	add.s32 	%r6, %r4, -1150833019;
	add.s32 	%r7, %r3, 1013904242;
	add.s32 	%r8, %r4, 1993301258;
	add.s32 	%r9, %r3, -626627285;
	add.s32 	%r10, %r3, 2027808484;
	add.s32 	%r11, %r4, -308364780;
	add.s32 	%r12, %r3, 387276957;
	add.s32 	%r13, %r4, -1459197799;
	add.s32 	%r14, %r3, -1253254570;
	add.s32 	%r15, %r4, 1684936478;
	add.s32 	%r16, %r3, 1401181199;
	add.s32 	%r17, %r4, 534103459;
	add.s32 	%r18, %r3, -239350328;
	add.s32 	%r19, %r4, -616729560;
	add.s32 	%r20, %r3, -1879881855;
	add.s32 	%r21, %r4, -1767562579;
	setp.ge.s32 	%p2, %r353, %r87;
	@%p2 bra 	$L__BB1_18;
	ld.param.u64 	%rd22, [digitize_param_1];
	ld.param.u64 	%rd21, [digitize_param_0];
	mov.b32 	%r90, -845247145;
	mul.hi.u32 	%r91, %r90, %r353;
	xor.b32  	%r92, %r91, %r3;
	mov.b32 	%r380, 0;
	mov.b32 	%r93, -766435501;
	mul.hi.u32 	%r94, %r93, %r380;
	xor.b32  	%r95, %r94, %r4;
	mul.hi.u32 	%r96, %r90, %r95;
	mul.lo.s32 	%r97, %r353, -845247145;
	xor.b32  	%r98, %r97, %r96;
	xor.b32  	%r99, %r98, %r5;
	mul.hi.u32 	%r100, %r93, %r92;
	xor.b32  	%r101, %r100, %r6;
	mul.hi.u32 	%r102, %r90, %r101;
	mul.lo.s32 	%r103, %r95, -845247145;
	xor.b32  	%r104, %r103, %r102;
	xor.b32  	%r105, %r104, %r7;
	mul.hi.u32 	%r106, %r93, %r99;
	mul.lo.s32 	%r107, %r92, -766435501;
	xor.b32  	%r108, %r107, %r106;
	xor.b32  	%r109, %r108, %r8;
	mul.hi.u32 	%r110, %r90, %r109;
	mul.lo.s32 	%r111, %r101, -845247145;
	xor.b32  	%r112, %r111, %r110;
	xor.b32  	%r113, %r112, %r9;
	mul.hi.u32 	%r114, %r93, %r105;
	mul.lo.s32 	%r115, %r99, -766435501;
	xor.b32  	%r116, %r115, %r114;
	add.s32 	%r117, %r4, 842468239;
	xor.b32  	%r118, %r116, %r117;
	mul.hi.u32 	%r119, %r90, %r118;
	mul.lo.s32 	%r120, %r109, -845247145;
	xor.b32  	%r121, %r120, %r119;
	xor.b32  	%r122, %r121, %r10;
	mul.hi.u32 	%r123, %r93, %r113;
	mul.lo.s32 	%r124, %r105, -766435501;
	xor.b32  	%r125, %r124, %r123;
	xor.b32  	%r126, %r125, %r11;
	mul.hi.u32 	%r127, %r90, %r126;
	mul.lo.s32 	%r128, %r118, -845247145;
	xor.b32  	%r129, %r128, %r127;
	xor.b32  	%r130, %r129, %r12;
	mul.hi.u32 	%r131, %r93, %r122;
	mul.lo.s32 	%r132, %r113, -766435501;
	xor.b32  	%r133, %r132, %r131;
	xor.b32  	%r134, %r133, %r13;
	mul.hi.u32 	%r135, %r90, %r134;
	mul.lo.s32 	%r136, %r126, -845247145;
	xor.b32  	%r137, %r136, %r135;
	xor.b32  	%r138, %r137, %r14;
	mul.hi.u32 	%r139, %r93, %r130;
	mul.lo.s32 	%r140, %r122, -766435501;
	xor.b32  	%r141, %r140, %r139;
	xor.b32  	%r142, %r141, %r15;
	mul.hi.u32 	%r143, %r90, %r142;
	mul.lo.s32 	%r144, %r134, -845247145;
	xor.b32  	%r145, %r144, %r143;
	xor.b32  	%r146, %r145, %r16;
	mul.hi.u32 	%r147, %r93, %r138;
	mul.lo.s32 	%r148, %r130, -766435501;
	xor.b32  	%r149, %r148, %r147;
	xor.b32  	%r150, %r149, %r17;
	mul.hi.u32 	%r151, %r90, %r150;
	mul.lo.s32 	%r152, %r142, -845247145;
	xor.b32  	%r153, %r152, %r151;
	xor.b32  	%r154, %r153, %r18;
	mul.hi.u32 	%r155, %r93, %r146;
	mul.lo.s32 	%r156, %r138, -766435501;
	xor.b32  	%r157, %r156, %r155;
	xor.b32  	%r158, %r157, %r19;
	mul.lo.s32 	%r375, %r158, -845247145;
	mul.lo.s32 	%r373, %r154, -766435501;
	mov.u32 	%r24, %ntid.x;
	cvta.to.global.u64 	%rd1, %rd22;
	cvta.to.global.u64 	%rd2, %rd21;
	mul.hi.u32 	%r159, %r93, %r154;
	mul.lo.s32 	%r160, %r146, -766435501;
	xor.b32  	%r161, %r160, %r159;
	xor.b32  	%r374, %r161, %r21;
	mul.hi.u32 	%r162, %r90, %r158;
	mul.lo.s32 	%r163, %r150, -845247145;
	xor.b32  	%r164, %r163, %r162;
	xor.b32  	%r376, %r164, %r20;
	mul.lo.s32 	%r27, %r87, %r1;
	mov.f32 	%f42, 0f00000000;
	mov.u32 	%r379, %r380;
	mov.u32 	%r378, %r353;
	mov.u32 	%r377, %r380;
	mov.u32 	%r362, %r380;
	mov.u32 	%r363, %r380;
$L__BB1_3:
	add.s32 	%r39, %r353, %r27;
	mul.wide.s32 	%rd17, %r39, 4;
	add.s64 	%rd18, %rd1, %rd17;
	ld.global.f32 	%f4, [%rd18];
	setp.eq.s32 	%p3, %r362, 1;
	mov.b32 	%r362, 0;
	mov.f32 	%f43, %f42;
	@%p3 bra 	$L__BB1_17;
	mov.b32 	%r372, 3;
	setp.eq.s32 	%p4, %r363, 1;
	mov.u32 	%r370, %r374;
	mov.u32 	%r371, %r375;
	@%p4 bra 	$L__BB1_16;
	setp.eq.s32 	%p5, %r363, 2;
	@%p5 bra 	$L__BB1_12;
	setp.ne.s32 	%p6, %r363, 3;
	@%p6 bra 	$L__BB1_11;
	add.s32 	%r380, %r380, 1;
	setp.ne.s32 	%p7, %r380, 0;
	@%p7 bra 	$L__BB1_10;
	add.s32 	%r379, %r379, 1;
	setp.ne.s32 	%p8, %r379, 0;
	@%p8 bra 	$L__BB1_10;
	add.s32 	%r378, %r378, 1;
	setp.eq.s32 	%p9, %r378, 0;
	selp.u32 	%r168, 1, 0, %p9;
	add.s32 	%r377, %r377, %r168;
	mov.b32 	%r379, 0;
$L__BB1_10:
	mov.b32 	%r170, -766435501;
	mul.hi.u32 	%r171, %r170, %r380;
	mul.lo.s32 	%r172, %r380, -766435501;
	mov.b32 	%r173, -845247145;
	mul.hi.u32 	%r174, %r173, %r378;
	mul.lo.s32 	%r175, %r378, -845247145;
	xor.b32  	%r176, %r174, %r3;
	xor.b32  	%r177, %r176, %r379;
	xor.b32  	%r178, %r171, %r4;
	xor.b32  	%r179, %r178, %r377;
	mul.hi.u32 	%r180, %r170, %r177;
	mul.lo.s32 	%r181, %r177, -766435501;
	mul.hi.u32 	%r182, %r173, %r179;
	mul.lo.s32 	%r183, %r179, -845247145;
	xor.b32  	%r184, %r175, %r182;
	xor.b32  	%r185, %r184, %r5;
	xor.b32  	%r186, %r172, %r180;
	add.s32 	%r187, %r4, -1150833019;
	xor.b32  	%r188, %r186, %r187;
	mul.hi.u32 	%r189, %r170, %r185;
	mul.lo.s32 	%r190, %r185, -766435501;
	mul.hi.u32 	%r191, %r173, %r188;
	mul.lo.s32 	%r192, %r188, -845247145;
	xor.b32  	%r193, %r183, %r191;
	xor.b32  	%r194, %r193, %r7;
	xor.b32  	%r195, %r181, %r189;
	add.s32 	%r196, %r4, 1993301258;
	xor.b32  	%r197, %r195, %r196;
	mul.hi.u32 	%r198, %r170, %r194;
	mul.lo.s32 	%r199, %r194, -766435501;
	mul.hi.u32 	%r200, %r173, %r197;
	mul.lo.s32 	%r201, %r197, -845247145;
	xor.b32  	%r202, %r192, %r200;
	add.s32 	%r203, %r3, -626627285;
	xor.b32  	%r204, %r202, %r203;
	xor.b32  	%r205, %r190, %r198;
	add.s32 	%r206, %r4, 842468239;
	xor.b32  	%r207, %r205, %r206;
	mul.hi.u32 	%r208, %r170, %r204;
	mul.lo.s32 	%r209, %r204, -766435501;
	mul.hi.u32 	%r210, %r173, %r207;
	mul.lo.s32 	%r211, %r207, -845247145;
	xor.b32  	%r212, %r201, %r210;
	add.s32 	%r213, %r3, 2027808484;
	xor.b32  	%r214, %r212, %r213;
	xor.b32  	%r215, %r199, %r208;
	xor.b32  	%r216, %r215, %r11;
	mul.hi.u32 	%r217, %r170, %r214;
	mul.lo.s32 	%r218, %r214, -766435501;
	mul.hi.u32 	%r219, %r173, %r216;
	mul.lo.s32 	%r220, %r216, -845247145;
	xor.b32  	%r221, %r211, %r219;
	xor.b32  	%r222, %r221, %r12;
	xor.b32  	%r223, %r209, %r217;
	xor.b32  	%r224, %r223, %r13;
	mul.hi.u32 	%r225, %r170, %r222;
	mul.lo.s32 	%r226, %r222, -766435501;
	mul.hi.u32 	%r227, %r173, %r224;
	mul.lo.s32 	%r228, %r224, -845247145;
	xor.b32  	%r229, %r220, %r227;
	xor.b32  	%r230, %r229, %r14;
	xor.b32  	%r231, %r218, %r225;
	xor.b32  	%r232, %r231, %r15;
	mul.hi.u32 	%r233, %r170, %r230;
	mul.lo.s32 	%r234, %r230, -766435501;
	mul.hi.u32 	%r235, %r173, %r232;
	mul.lo.s32 	%r236, %r232, -845247145;
	xor.b32  	%r237, %r228, %r235;
	xor.b32  	%r238, %r237, %r16;
	xor.b32  	%r239, %r226, %r233;
	xor.b32  	%r240, %r239, %r17;
	mul.hi.u32 	%r241, %r170, %r238;
	mul.lo.s32 	%r242, %r238, -766435501;
	mul.hi.u32 	%r243, %r173, %r240;
	mul.lo.s32 	%r244, %r240, -845247145;
	xor.b32  	%r245, %r236, %r243;
	xor.b32  	%r246, %r245, %r18;
	xor.b32  	%r247, %r234, %r241;
	add.s32 	%r248, %r4, -616729560;
	xor.b32  	%r249, %r247, %r248;
	mul.hi.u32 	%r250, %r170, %r246;
	mul.lo.s32 	%r47, %r246, -766435501;
	mul.hi.u32 	%r251, %r173, %r249;
	mul.lo.s32 	%r375, %r249, -845247145;
	xor.b32  	%r252, %r244, %r251;
	add.s32 	%r253, %r3, -1879881855;
	xor.b32  	%r370, %r252, %r253;
	xor.b32  	%r254, %r242, %r250;
	add.s32 	%r255, %r4, -1767562579;
	xor.b32  	%r374, %r254, %r255;
	mov.b32 	%r372, 1;
	mov.u32 	%r371, %r373;
	mov.u32 	%r373, %r47;
	mov.u32 	%r376, %r370;
	bra.uni 	$L__BB1_16;
$L__BB1_11:
	add.s32 	%r372, %r363, 2;
	setp.eq.s32 	%p13, %r363, 0;
	selp.b32 	%r370, %r375, %r376, %p13;
	mov.u32 	%r371, %r376;
	bra.uni 	$L__BB1_16;
$L__BB1_12:
	add.s32 	%r380, %r380, 1;
	setp.ne.s32 	%p10, %r380, 0;
	@%p10 bra 	$L__BB1_15;
	add.s32 	%r379, %r379, 1;
	setp.ne.s32 	%p11, %r379, 0;
	@%p11 bra 	$L__BB1_15;
	add.s32 	%r378, %r378, 1;
	setp.eq.s32 	%p12, %r378, 0;
	selp.u32 	%r257, 1, 0, %p12;
	add.s32 	%r377, %r377, %r257;
	mov.b32 	%r379, 0;
$L__BB1_15:
	mov.b32 	%r259, -766435501;
	mul.hi.u32 	%r260, %r259, %r380;
	mul.lo.s32 	%r261, %r380, -766435501;
	mov.b32 	%r262, -845247145;
	mul.hi.u32 	%r263, %r262, %r378;
	mul.lo.s32 	%r264, %r378, -845247145;
	xor.b32  	%r265, %r263, %r3;
	xor.b32  	%r266, %r265, %r379;
	xor.b32  	%r267, %r260, %r4;
	xor.b32  	%r268, %r267, %r377;
	mul.hi.u32 	%r269, %r259, %r266;
	mul.lo.s32 	%r270, %r266, -766435501;
	mul.hi.u32 	%r271, %r262, %r268;
	mul.lo.s32 	%r272, %r268, -845247145;
	xor.b32  	%r273, %r264, %r271;
	xor.b32  	%r274, %r273, %r5;
	xor.b32  	%r275, %r261, %r269;
	add.s32 	%r276, %r4, -1150833019;
	xor.b32  	%r277, %r275, %r276;
	mul.hi.u32 	%r278, %r259, %r274;
	mul.lo.s32 	%r279, %r274, -766435501;
	mul.hi.u32 	%r280, %r262, %r277;
	mul.lo.s32 	%r281, %r277, -845247145;
	xor.b32  	%r282, %r272, %r280;
	xor.b32  	%r283, %r282, %r7;
	xor.b32  	%r284, %r270, %r278;
	add.s32 	%r285, %r4, 1993301258;
	xor.b32  	%r286, %r284, %r285;
	mul.hi.u32 	%r287, %r259, %r283;
	mul.lo.s32 	%r288, %r283, -766435501;
	mul.hi.u32 	%r289, %r262, %r286;
	mul.lo.s32 	%r290, %r286, -845247145;
	xor.b32  	%r291, %r281, %r289;
	add.s32 	%r292, %r3, -626627285;
	xor.b32  	%r293, %r291, %r292;
	xor.b32  	%r294, %r279, %r287;
	add.s32 	%r295, %r4, 842468239;
	xor.b32  	%r296, %r294, %r295;
	mul.hi.u32 	%r297, %r259, %r293;
	mul.lo.s32 	%r298, %r293, -766435501;
	mul.hi.u32 	%r299, %r262, %r296;
	mul.lo.s32 	%r300, %r296, -845247145;
	xor.b32  	%r301, %r290, %r299;
	add.s32 	%r302, %r3, 2027808484;
	xor.b32  	%r303, %r301, %r302;
	xor.b32  	%r304, %r288, %r297;
	xor.b32  	%r305, %r304, %r11;
	mul.hi.u32 	%r306, %r259, %r303;
	mul.lo.s32 	%r307, %r303, -766435501;
	mul.hi.u32 	%r308, %r262, %r305;
	mul.lo.s32 	%r309, %r305, -845247145;
	xor.b32  	%r310, %r300, %r308;
	xor.b32  	%r311, %r310, %r12;
	xor.b32  	%r312, %r298, %r306;
	xor.b32  	%r313, %r312, %r13;
	mul.hi.u32 	%r314, %r259, %r311;
	mul.lo.s32 	%r315, %r311, -766435501;
	mul.hi.u32 	%r316, %r262, %r313;
	mul.lo.s32 	%r317, %r313, -845247145;
	xor.b32  	%r318, %r309, %r316;
	xor.b32  	%r319, %r318, %r14;
	xor.b32  	%r320, %r307, %r314;
	xor.b32  	%r321, %r320, %r15;
	mul.hi.u32 	%r322, %r259, %r319;
	mul.lo.s32 	%r323, %r319, -766435501;
	mul.hi.u32 	%r324, %r262, %r321;
	mul.lo.s32 	%r325, %r321, -845247145;
	xor.b32  	%r326, %r317, %r324;
	xor.b32  	%r327, %r326, %r16;
	xor.b32  	%r328, %r315, %r322;
	xor.b32  	%r329, %r328, %r17;
	mul.hi.u32 	%r330, %r259, %r327;
	mul.lo.s32 	%r331, %r327, -766435501;
	mul.hi.u32 	%r332, %r262, %r329;
	mul.lo.s32 	%r333, %r329, -845247145;
	xor.b32  	%r334, %r325, %r332;
	xor.b32  	%r335, %r334, %r18;
	xor.b32  	%r336, %r323, %r330;
	add.s32 	%r337, %r4, -616729560;
	xor.b32  	%r338, %r336, %r337;
	mul.hi.u32 	%r339, %r259, %r335;
	mul.lo.s32 	%r60, %r335, -766435501;
	mul.hi.u32 	%r340, %r262, %r338;
	mul.lo.s32 	%r375, %r338, -845247145;
	xor.b32  	%r341, %r333, %r340;
	add.s32 	%r342, %r3, -1879881855;
	xor.b32  	%r376, %r341, %r342;
	xor.b32  	%r343, %r331, %r339;
	add.s32 	%r344, %r4, -1767562579;
	xor.b32  	%r63, %r343, %r344;
	mov.b32 	%r372, 0;
	mov.u32 	%r370, %r373;
	mov.u32 	%r371, %r374;
	mov.u32 	%r373, %r60;
	mov.u32 	%r374, %r63;
$L__BB1_16:
	cvt.rn.f32.u32 	%f10, %r371;
	fma.rn.f32 	%f11, %f10, 0f2F800000, 0f2F000000;
	cvt.rn.f32.u32 	%f12, %r370;
	fma.rn.f32 	%f13, %f12, 0f30C90FDB, 0f30490FDB;
	setp.lt.f32 	%p14, %f11, 0f00800000;
	mul.f32 	%f14, %f11, 0f4B000000;
	selp.f32 	%f15, %f14, %f11, %p14;
	selp.f32 	%f16, 0fC1B80000, 0f00000000, %p14;
	mov.b32 	%r346, %f15;
	add.s32 	%r347, %r346, -1059760811;
	and.b32  	%r348, %r347, -8388608;
	sub.s32 	%r349, %r346, %r348;
	mov.b32 	%f17, %r349;
	cvt.rn.f32.s32 	%f18, %r348;
	fma.rn.f32 	%f19, %f18, 0f34000000, %f16;
	add.f32 	%f20, %f17, 0fBF800000;
	fma.rn.f32 	%f21, %f20, 0fBE055027, 0f3E1039F6;
	fma.rn.f32 	%f22, %f21, %f20, 0fBDF8CDCC;
	fma.rn.f32 	%f23, %f22, %f20, 0f3E0F2955;
	fma.rn.f32 	%f24, %f23, %f20, 0fBE2AD8B9;
	fma.rn.f32 	%f25, %f24, %f20, 0f3E4CED0B;
	fma.rn.f32 	%f26, %f25, %f20, 0fBE7FFF22;
	fma.rn.f32 	%f27, %f26, %f20, 0f3EAAAA78;
	fma.rn.f32 	%f28, %f27, %f20, 0fBF000000;
	mul.f32 	%f29, %f20, %f28;
	fma.rn.f32 	%f30, %f29, %f20, %f20;
	fma.rn.f32 	%f31, %f19, 0f3F317218, %f30;
	setp.gt.u32 	%p15, %r346, 2139095039;
	fma.rn.f32 	%f32, %f15, 0f7F800000, 0f7F800000;
	selp.f32 	%f33, %f32, %f31, %p15;
	setp.eq.f32 	%p16, %f15, 0f00000000;
	mul.f32 	%f34, %f33, 0fC0000000;
	selp.f32 	%f35, 0f7F800000, %f34, %p16;
	sqrt.rn.f32 	%f36, %f35;
	sin.approx.f32 	%f37, %f13;
	cos.approx.f32 	%f38, %f13;
	mul.f32 	%f43, %f36, %f37;
	mul.f32 	%f42, %f36, %f38;
	mov.b32 	%r362, 1;
	mov.u32 	%r363, %r372;
$L__BB1_17:
	ld.param.u32 	%r352, [digitize_param_5];
	add.f32 	%f39, %f1, %f4;
	fma.rn.f32 	%f40, %f2, %f43, %f39;
	cvt.rni.u32.f32 	%r350, %f40;
	min.s32 	%r351, %r350, %r352;
	mul.wide.s32 	%rd19, %r39, 2;
	add.s64 	%rd20, %rd2, %rd19;
	st.global.u16 	[%rd20], %r351;
	add.s32 	%r353, %r353, %r24;
	setp.lt.s32 	%p17, %r353, %r87;
	@%p17 bra 	$L__BB1_3;
$L__BB1_18:
	ret;

}


// ===== COMPILED SASS (sm_100) =====

	.target	sm_100

	.elftype	@"ET_EXEC"


//--------------------- .note.nv.tkinfo           --------------------------
	.section	.note.nv.tkinfo,"",@"SHT_NOTE"
	.sectionflags	@"SHF_NOTE_NV_TKINFO"
	.tkinfo
        /*0018*/ 	.word	0x00000002
        /*0030*/ 	.string	""
        /*0030*/ 	.string	"ptxas"
        /*0030*/ 	.string	"Cuda compilation tools, release 13.0, V13.0.88"
        /*0030*/ 	.string	"Build cuda_13.0.r13.0/compiler.36424714_0"
        /*0030*/ 	.string	"-arch sm_100 -m 64 "



//--------------------- .note.nv.cuinfo           --------------------------
	.section	.note.nv.cuinfo,"",@"SHT_NOTE"
	.sectionflags	@"SHF_NOTE_NV_CUINFO"
        /*0018*/ 	.short	0x0002
        /*001a*/ 	.short	0x0064
        /*001c*/ 	.short	0x0082
	.zero		2


//--------------------- .nv.info                  --------------------------
	.section	.nv.info,"",@"SHT_CUDA_INFO"
	.align	4


	//----- nvinfo : EIATTR_REGCOUNT
	.align		4
        /*0000*/ 	.byte	0x04, 0x2f
        /*0002*/ 	.short	(.L_10 - .L_9)
	.align		4
.L_9:
        /*0004*/ 	.word	index@(peak_detection)
        /*0008*/ 	.word	0x0000001d


	//----- nvinfo : EIATTR_FRAME_SIZE
	.align		4
.L_10:
        /*000c*/ 	.byte	0x04, 0x11
        /*000e*/ 	.short	(.L_12 - .L_11)
	.align		4
.L_11:
        /*0010*/ 	.word	index@(peak_detection)
        /*0014*/ 	.word	0x00000000


	//----- nvinfo : EIATTR_REGCOUNT
	.align		4
.L_12:
        /*0018*/ 	.byte	0x04, 0x2f
        /*001a*/ 	.short	(.L_14 - .L_13)
	.align		4
.L_13:
        /*001c*/ 	.word	index@(digitize)
        /*0020*/ 	.word	0x0000001e


	//----- nvinfo : EIATTR_FRAME_SIZE
	.align		4
.L_14:
        /*0024*/ 	.byte	0x04, 0x11
        /*0026*/ 	.short	(.L_16 - .L_15)
	.align		4
.L_15:
        /*0028*/ 	.word	index@($__internal_0_$__cuda_sm20_sqrt_rn_f32_slowpath)
        /*002c*/ 	.word	0x00000000


	//----- nvinfo : EIATTR_FRAME_SIZE
	.align		4
.L_16:
        /*0030*/ 	.byte	0x04, 0x11
        /*0032*/ 	.short	(.L_18 - .L_17)
	.align		4
.L_17:
        /*0034*/ 	.word	index@(digitize)
        /*0038*/ 	.word	0x00000000


	//----- nvinfo : EIATTR_MIN_STACK_SIZE
	.align		4
.L_18:
        /*003c*/ 	.byte	0x04, 0x12
        /*003e*/ 	.short	(.L_20 - .L_19)
	.align		4
.L_19:
        /*0040*/ 	.word	index@(digitize)
        /*0044*/ 	.word	0x00000000


	//----- nvinfo : EIATTR_MIN_STACK_SIZE
	.align		4
.L_20:
        /*0048*/ 	.byte	0x04, 0x12
        /*004a*/ 	.short	(.L_22 - .L_21)
	.align		4
.L_21:
        /*004c*/ 	.word	index@(peak_detection)
        /*0050*/ 	.word	0x00000000
.L_22:


//--------------------- .nv.compat                --------------------------
	.section	.nv.compat,"",@"SHT_CUDA_COMPAT_INFO"
	.align	4
        /*0000*/ 	.byte	0x02, 0x09, 0x00, 0x00, 0x02, 0x02, 0x01, 0x00, 0x02, 0x05, 0x05, 0x00, 0x03, 0x07, 0x01, 0x01
        /*0010*/ 	.byte	0x02, 0x03, 0x00, 0x00, 0x02, 0x06, 0x01, 0x00, 0x04, 0x0b, 0x08, 0x00, 0x01, 0x00, 0x00, 0x00
        /*0020*/ 	.byte	0x00, 0x00, 0x00, 0x00


//--------------------- .nv.info.digitize         --------------------------
	.section	.nv.info.digitize,"",@"SHT_CUDA_INFO"
	.sectionflags	@""
	.align	4


	//----- nvinfo : EIATTR_CUDA_API_VERSION
	.align		4
        /*0000*/ 	.byte	0x04, 0x37
        /*0002*/ 	.short	(.L_24 - .L_23)
.L_23:
        /*0004*/ 	.word	0x00000082


	//----- nvinfo : EIATTR_KPARAM_INFO
	.align		4
.L_24:
        /*0008*/ 	.byte	0x04, 0x17
        /*000a*/ 	.short	(.L_26 - .L_25)
.L_25:
        /*000c*/ 	.word	0x00000000
        /*0010*/ 	.short	0x0007
        /*0012*/ 	.short	0x0030
        /*0014*/ 	.byte	0x00, 0xf0, 0x11, 0x00


	//----- nvinfo : EIATTR_KPARAM_INFO
	.align		4
.L_26:
        /*0018*/ 	.byte	0x04, 0x17
        /*001a*/ 	.short	(.L_28 - .L_27)
.L_27:
        /*001c*/ 	.word	0x00000000
        /*0020*/ 	.short	0x0006
        /*0022*/ 	.short	0x002c
        /*0024*/ 	.byte	0x00, 0xf0, 0x11, 0x00


	//----- nvinfo : EIATTR_KPARAM_INFO
	.align		4
.L_28:
        /*0028*/ 	.byte	0x04, 0x17
        /*002a*/ 	.short	(.L_30 - .L_29)
.L_29:
        /*002c*/ 	.word	0x00000000
        /*0030*/ 	.short	0x0005
        /*0032*/ 	.short	0x0028
        /*0034*/ 	.byte	0x00, 0xf0, 0x11, 0x00


	//----- nvinfo : EIATTR_KPARAM_INFO
	.align		4
.L_30:
        /*0038*/ 	.byte	0x04, 0x17
        /*003a*/ 	.short	(.L_32 - .L_31)
.L_31:
        /*003c*/ 	.word	0x00000000
        /*0040*/ 	.short	0x0004
        /*0042*/ 	.short	0x0020
        /*0044*/ 	.byte	0x00, 0xf5, 0x21, 0x00


	//----- nvinfo : EIATTR_KPARAM_INFO
	.align		4
.L_32:
        /*0048*/ 	.byte	0x04, 0x17
        /*004a*/ 	.short	(.L_34 - .L_33)
.L_33:
        /*004c*/ 	.word	0x00000000
        /*0050*/ 	.short	0x0003
        /*0052*/ 	.short	0x0018
        /*0054*/ 	.byte	0x00, 0xf5, 0x21, 0x00


	//----- nvinfo : EIATTR_KPARAM_INFO
	.align		4
.L_34:
        /*0058*/ 	.byte	0x04, 0x17
        /*005a*/ 	.short	(.L_36 - .L_35)
.L_35:
        /*005c*/ 	.word	0x00000000
        /*0060*/ 	.short	0x0002
        /*0062*/ 	.short	0x0010
        /*0064*/ 	.byte	0x00, 0xf5, 0x21, 0x00


	//----- nvinfo : EIATTR_KPARAM_INFO
	.align		4
.L_36:
        /*0068*/ 	.byte	0x04, 0x17
        /*006a*/ 	.short	(.L_38 - .L_37)
.L_37:
        /*006c*/ 	.word	0x00000000
        /*0070*/ 	.short	0x0001
        /*0072*/ 	.short	0x0008
        /*0074*/ 	.byte	0x00, 0xf5, 0x21, 0x00


	//----- nvinfo : EIATTR_KPARAM_INFO
	.align		4
.L_38:
        /*0078*/ 	.byte	0x04, 0x17
        /*007a*/ 	.short	(.L_40 - .L_39)
.L_39:
        /*007c*/ 	.word	0x00000000
        /*0080*/ 	.short	0x0000
        /*0082*/ 	.short	0x0000
        /*0084*/ 	.byte	0x00, 0xf5, 0x21, 0x00


	//----- nvinfo : EIATTR_SPARSE_MMA_MASK
	.align		4
.L_40:
        /*0088*/ 	.byte	0x03, 0x50
        /*008a*/ 	.short	0x0000


	//----- nvinfo : EIATTR_MAXREG_COUNT
	.align		4
        /*008c*/ 	.byte	0x03, 0x1b
        /*008e*/ 	.short	0x00ff


	//----- nvinfo : EIATTR_MERCURY_ISA_VERSION
	.align		4
        /*0090*/ 	.byte	0x03, 0x5f
        /*0092*/ 	.short	0x0101


	//----- nvinfo : EIATTR_VRC_CTA_INIT_COUNT
	.align		4
        /*0094*/ 	.byte	0x02, 0x4a
	.zero		1
	.zero		1


	//----- nvinfo : EIATTR_EXIT_INSTR_OFFSETS
	.align		4
        /*0098*/ 	.byte	0x04, 0x1c
        /*009a*/ 	.short	(.L_42 - .L_41)


	//   ....[0]....
.L_41:
        /*009c*/ 	.word	0x00000040


	//   ....[1]....
        /*00a0*/ 	.word	0x00000080


	//   ....[2]....
        /*00a4*/ 	.word	0x000014b0


	//----- nvinfo : EIATTR_CRS_STACK_SIZE
	.align		4
.L_42:
        /*00a8*/ 	.byte	0x04, 0x1e
        /*00aa*/ 	.short	(.L_44 - .L_43)
.L_43:
        /*00ac*/ 	.word	0x00000000


	//----- nvinfo : EIATTR_CBANK_PARAM_SIZE
	.align		4
.L_44:
        /*00b0*/ 	.byte	0x03, 0x19
        /*00b2*/ 	.short	0x0034


	//----- nvinfo : EIATTR_PARAM_CBANK
	.align		4
        /*00b4*/ 	.byte	0x04, 0x0a
        /*00b6*/ 	.short	(.L_46 - .L_45)
	.align		4
.L_45:
        /*00b8*/ 	.word	index@(.nv.constant0.digitize)
        /*00bc*/ 	.short	0x0380
        /*00be*/ 	.short	0x0034


	//----- nvinfo : EIATTR_SW_WAR
	.align		4
.L_46:
        /*00c0*/ 	.byte	0x04, 0x36
        /*00c2*/ 	.short	(.L_48 - .L_47)
.L_47:
        /*00c4*/ 	.word	0x00000008
.L_48:


//--------------------- .nv.info.peak_detection   --------------------------
	.section	.nv.info.peak_detection,"",@"SHT_CUDA_INFO"
	.sectionflags	@""
	.align	4


	//----- nvinfo : EIATTR_CUDA_API_VERSION
	.align		4
        /*0000*/ 	.byte	0x04, 0x37
        /*0002*/ 	.short	(.L_50 - .L_49)
.L_49:
        /*0004*/ 	.word	0x00000082


	//----- nvinfo : EIATTR_KPARAM_INFO
	.align		4
.L_50:
        /*0008*/ 	.byte	0x04, 0x17
        /*000a*/ 	.short	(.L_52 - .L_51)
.L_51:
        /*000c*/ 	.word	0x00000000
        /*0010*/ 	.short	0x0008
        /*0012*/ 	.short	0x0034
        /*0014*/ 	.byte	0x00, 0xf0, 0x11, 0x00


	//----- nvinfo : EIATTR_KPARAM_INFO
	.align		4
.L_52:
        /*0018*/ 	.byte	0x04, 0x17
        /*001a*/ 	.short	(.L_54 - .L_53)
.L_53:
        /*001c*/ 	.word	0x00000000
        /*0020*/ 	.short	0x0007
        /*0022*/ 	.short	0x0030
        /*0024*/ 	.byte	0x00, 0xf0, 0x11, 0x00


	//----- nvinfo : EIATTR_KPARAM_INFO
	.align		4
.L_54:
        /*0028*/ 	.byte	0x04, 0x17
        /*002a*/ 	.short	(.L_56 - .L_55)
.L_55:
        /*002c*/ 	.word	0x00000000
        /*0030*/ 	.short	0x0006
        /*0032*/ 	.short	0x0028
        /*0034*/ 	.byte	0x00, 0xf5, 0x21, 0x00


	//----- nvinfo : EIATTR_KPARAM_INFO
	.align		4
.L_56:
        /*0038*/ 	.byte	0x04, 0x17
        /*003a*/ 	.short	(.L_58 - .L_57)
.L_57:
        /*003c*/ 	.word	0x00000000
        /*0040*/ 	.short	0x0005
        /*0042*/ 	.short	0x0024
        /*0044*/ 	.byte	0x00, 0xf0, 0x11, 0x00


	//----- nvinfo : EIATTR_KPARAM_INFO
	.align		4
.L_58:
        /*0048*/ 	.byte	0x04, 0x17
        /*004a*/ 	.short	(.L_60 - .L_59)
.L_59:
        /*004c*/ 	.word	0x00000000
        /*0050*/ 	.short	0x0004
        /*0052*/ 	.short	0x0020
        /*0054*/ 	.byte	0x00, 0xf0, 0x11, 0x00


	//----- nvinfo : EIATTR_KPARAM_INFO
	.align		4
.L_60:
        /*0058*/ 	.byte	0x04, 0x17
        /*005a*/ 	.short	(.L_62 - .L_61)
.L_61:
        /*005c*/ 	.word	0x00000000
        /*0060*/ 	.short	0x0003
        /*0062*/ 	.short	0x0018
        /*0064*/ 	.byte	0x00, 0xf5, 0x21, 0x00


	//----- nvinfo : EIATTR_KPARAM_INFO
	.align		4
.L_62:
        /*0068*/ 	.byte	0x04, 0x17
        /*006a*/ 	.short	(.L_64 - .L_63)
.L_63:
        /*006c*/ 	.word	0x00000000
        /*0070*/ 	.short	0x0002
        /*0072*/ 	.short	0x0010
        /*0074*/ 	.byte	0x00, 0xf5, 0x21, 0x00


	//----- nvinfo : EIATTR_KPARAM_INFO
	.align		4
.L_64:
        /*0078*/ 	.byte	0x04, 0x17
        /*007a*/ 	.short	(.L_66 - .L_65)
.L_65:
        /*007c*/ 	.word	0x00000000
        /*0080*/ 	.short	0x0001
        /*0082*/ 	.short	0x0008
        /*0084*/ 	.byte	0x00, 0xf5, 0x21, 0x00


	//----- nvinfo : EIATTR_KPARAM_INFO
	.align		4
.L_66:
        /*0088*/ 	.byte	0x04, 0x17
        /*008a*/ 	.short	(.L_68 - .L_67)
.L_67:
        /*008c*/ 	.word	0x00000000
        /*0090*/ 	.short	0x0000
        /*0092*/ 	.short	0x0000
        /*0094*/ 	.byte	0x00, 0xf5, 0x21, 0x00


	//----- nvinfo : EIATTR_SPARSE_MMA_MASK
	.align		4
.L_68:
        /*0098*/ 	.byte	0x03, 0x50
        /*009a*/ 	.short	0x0000


	//----- nvinfo : EIATTR_MAXREG_COUNT
	.align		4
        /*009c*/ 	.byte	0x03, 0x1b
        /*009e*/ 	.short	0x00ff


	//----- nvinfo : EIATTR_NUM_BARRIERS
	.align		4
        /*00a0*/ 	.byte	0x02, 0x4c
        /*00a2*/ 	.byte	0x01
	.zero		1


	//----- nvinfo : EIATTR_MERCURY_ISA_VERSION
	.align		4
        /*00a4*/ 	.byte	0x03, 0x5f
        /*00a6*/ 	.short	0x0101


	//----- nvinfo : EIATTR_VRC_CTA_INIT_COUNT
	.align		4
        /*00a8*/ 	.byte	0x02, 0x4a
	.zero		1
	.zero		1


	//----- nvinfo : EIATTR_EXIT_INSTR_OFFSETS
	.align		4
        /*00ac*/ 	.byte	0x04, 0x1c
        /*00ae*/ 	.short	(.L_70 - .L_69)


	//   ....[0]....
.L_69:
        /*00b0*/ 	.word	0x00000040


	//   ....[1]....
        /*00b4*/ 	.word	0x000000d0


	//   ....[2]....
        /*00b8*/ 	.word	0x00000140


	//   ....[3]....
        /*00bc*/ 	.word	0x00000210


	//   ....[4]....
        /*00c0*/ 	.word	0x00000bd0


	//   ....[5]....
        /*00c4*/ 	.word	0x00000cd0


	//----- nvinfo : EIATTR_CRS_STACK_SIZE
	.align		4
.L_70:
        /*00c8*/ 	.byte	0x04, 0x1e
        /*00ca*/ 	.short	(.L_72 - .L_71)
.L_71:
        /*00cc*/ 	.word	0x00000000


	//----- nvinfo : EIATTR_CBANK_PARAM_SIZE
	.align		4
.L_72:
        /*00d0*/ 	.byte	0x03, 0x19
        /*00d2*/ 	.short	0x0038


	//----- nvinfo : EIATTR_PARAM_CBANK
	.align		4
        /*00d4*/ 	.byte	0x04, 0x0a
        /*00d6*/ 	.short	(.L_74 - .L_73)
	.align		4
.L_73:
        /*00d8*/ 	.word	index@(.nv.constant0.peak_detection)
        /*00dc*/ 	.short	0x0380
        /*00de*/ 	.short	0x0038


	//----- nvinfo : EIATTR_SW_WAR
	.align		4
.L_74:
        /*00e0*/ 	.byte	0x04, 0x36
        /*00e2*/ 	.short	(.L_76 - .L_75)
.L_75:
        /*00e4*/ 	.word	0x00000008
.L_76:


//--------------------- .nv.callgraph             --------------------------
	.section	.nv.callgraph,"",@"SHT_CUDA_CALLGRAPH"
	.align	4
	.sectionentsize	8
	.align		4
        /*0000*/ 	.word	0x00000000
	.align		4
        /*0004*/ 	.word	0xffffffff
	.align		4
        /*0008*/ 	.word	0x00000000
	.align		4
        /*000c*/ 	.word	0xfffffffe
	.align		4
        /*0010*/ 	.word	0x00000000
	.align		4
        /*0014*/ 	.word	0xfffffffd
	.align		4
        /*0018*/ 	.word	0x00000000
	.align		4
        /*001c*/ 	.word	0xfffffffc


//--------------------- .nv.constant4             --------------------------
	.section	.nv.constant4,"a",@progbits
	.align	8
	.align		8
.nv.constant4:
        /*0000*/ 	.dword	precalc_xorwow_matrix
	.align		8
        /*0008*/ 	.dword	precalc_xorwow_offset_matrix
	.align		8
        /*0010*/ 	.dword	mrg32k3aM1
	.align		8
        /*0018*/ 	.dword	mrg32k3aM2
	.align		8
        /*0020*/ 	.dword	mrg32k3aM1SubSeq
	.align		8
        /*0028*/ 	.dword	mrg32k3aM2SubSeq
	.align		8
        /*0030*/ 	.dword	mrg32k3aM1Seq
	.align		8
        /*0038*/ 	.dword	mrg32k3aM2Seq


//--------------------- .nv.constant3             --------------------------
	.section	.nv.constant3,"a",@progbits
	.align	8
.nv.constant3:
	.type		__cr_lgamma_table,@object
	.size		__cr_lgamma_table,(.L_8 - __cr_lgamma_table)
__cr_lgamma_table:
        /*0000*/ 	.byte	0x00, 0x00, 0x00, 0x00, 0x00, 0x00, 0x00, 0x00, 0x00, 0x00, 0x00, 0x00, 0x00, 0x00, 0x00, 0x00
        /*0010*/ 	.byte	0xef, 0x39, 0xfa, 0xfe, 0x42, 0x2e, 0xe6, 0x3f, 0x02, 0x20, 0x2a, 0xfa, 0x0b, 0xab, 0xfc, 0x3f
        /*0020*/ 	.byte	0xf9, 0x2c, 0x92, 0x7c, 0xa7, 0x6c, 0x09, 0x40, 0xc9, 0x79, 0x44, 0x3c, 0x64, 0x26, 0x13, 0x40
        /*0030*/ 	.byte	0xca, 0x01, 0xcf, 0x3a, 0x27, 0x51, 0x1a, 0x40, 0x30, 0xcc, 0x2d, 0xf3, 0xe1, 0x0c, 0x21, 0x40
        /*0040*/ 	.byte	0x0d, 0xb7, 0xfc, 0x82, 0x8e, 0x35, 0x25, 0x40
.L_8:


//--------------------- .text.digitize            --------------------------
	.section	.text.digitize,"ax",@progbits
	.align	128
        .global         digitize
        .type           digitize,@function
        .size           digitize,(.L_x_40 - digitize)
        .other          digitize,@"STO_CUDA_ENTRY STV_DEFAULT"
digitize:
.text.digitize:
[----:B------:R-:W-:Y:S01]  /*0000*/  LDC R1, c[0x0][0x37c] ;  /* 0x0000df00ff017b82 */ /* 0x000fe20000000800 */
[----:B------:R-:W0:Y:S01]  /*0010*/  S2R R0, SR_CTAID.X ;  /* 0x0000000000007919 */ /* 0x000e220000002500 */
[----:B------:R-:W0:Y:S02]  /*0020*/  LDCU UR4, c[0x0][0x3ac] ;  /* 0x00007580ff0477ac */ /* 0x000e240008000800 */
[----:B0-----:R-:W-:-:S13]  /*0030*/  ISETP.GE.AND P0, PT, R0, UR4, PT ;  /* 0x0000000400007c0c */ /* 0x001fda000bf06270 */
[----:B------:R-:W-:Y:S05]  /*0040*/  @P0 EXIT ;  /* 0x000000000000094d */ /* 0x000fea0003800000 */
[----:B------:R-:W0:Y:S01]  /*0050*/  S2R R5, SR_TID.X ;  /* 0x0000000000057919 */ /* 0x000e220000002100 */
[----:B------:R-:W0:Y:S02]  /*0060*/  LDCU UR4, c[0x0][0x3b0] ;  /* 0x00007600ff0477ac */ /* 0x000e240008000800 */
[----:B0-----:R-:W-:-:S13]  /*0070*/  ISETP.GE.AND P0, PT, R5, UR4, PT ;  /* 0x0000000405007c0c */ /* 0x001fda000bf06270 */
[----:B------:R-:W-:Y:S05]  /*0080*/  @P0 EXIT ;  /* 0x000000000000094d */ /* 0x000fea0003800000 */
[----:B------:R-:W0:Y:S01]  /*0090*/  LDC.64 R10, c[0x0][0x3a0] ;  /* 0x0000e800ff0a7b82 */ /* 0x000e220000000a00 */
[----:B------:R-:W1:Y:S07]  /*00a0*/  LDCU.64 UR6, c[0x0][0x358] ;  /* 0x00006b00ff0677ac */ /* 0x000e6e0008000a00 */
[----:B------:R-:W2:Y:S08]  /*00b0*/  LDC.64 R6, c[0x0][0x390] ;  /* 0x0000e400ff067b82 */ /* 0x000eb00000000a00 */
[----:B------:R-:W3:Y:S01]  /*00c0*/  LDC.64 R8, c[0x0][0x398] ;  /* 0x0000e600ff087b82 */ /* 0x000ee20000000a00 */
[----:B------:R-:W-:Y:S01]  /*00d0*/  IMAD.HI.U32 R4, R5, -0x326172a9, RZ ;  /* 0xcd9e8d5705047827 */ /* 0x000fe200078e00ff */
[----:B------:R-:W4:Y:S01]  /*00e0*/  LDCU UR20, c[0x0][0x360] ;  /* 0x00006c00ff1477ac */ /* 0x000f220008000800 */
[----:B------:R-:W0:Y:S02]  /*00f0*/  LDCU UR22, c[0x0][0x3b0] ;  /* 0x00007600ff1677ac */ /* 0x000e240008000800 */
[C---:B0-----:R-:W-:Y:S01]  /*0100*/  IMAD.WIDE.U32 R10, R0.reuse, 0x8, R10 ;  /* 0x00000008000a7825 */ /* 0x041fe200078e000a */
[----:B------:R-:W0:Y:S05]  /*0110*/  LDCU UR21, c[0x0][0x3a8] ;  /* 0x00007500ff1577ac */ /* 0x000e2a0008000800 */
[----:B-1----:R-:W4:Y:S01]  /*0120*/  LDG.E.64 R10, desc[UR6][R10.64] ;  /* 0x000000060a0a7981 */ /* 0x002f22000c1e1b00 */
[----:B--2---:R-:W-:-:S05]  /*0130*/  IMAD.WIDE.U32 R6, R0, 0x4, R6 ;  /* 0x0000000400067825 */ /* 0x004fca00078e0006 */
[----:B------:R1:W5:Y:S01]  /*0140*/  LDG.E R2, desc[UR6][R6.64] ;  /* 0x0000000606027981 */ /* 0x000362000c1e1900 */
[----:B---3--:R-:W-:-:S05]  /*0150*/  IMAD.WIDE.U32 R8, R0, 0x4, R8 ;  /* 0x0000000400087825 */ /* 0x008fca00078e0008 */
[----:B------:R2:W5:Y:S01]  /*0160*/  LDG.E R3, desc[UR6][R8.64] ;  /* 0x0000000608037981 */ /* 0x000562000c1e1900 */
[----:B------:R-:W-:Y:S01]  /*0170*/  BSSY.RECONVERGENT B2, `(.L_x_0) ;  /* 0x0000133000027945 */ /* 0x000fe20003800200 */
[----:B------:R-:W-:Y:S01]  /*0180*/  IMAD.MOV.U32 R16, RZ, RZ, RZ ;  /* 0x000000ffff107224 */ /* 0x000fe200078e00ff */
[----:B------:R-:W-:Y:S01]  /*0190*/  MOV R19, RZ ;  /* 0x000000ff00137202 */ /* 0x000fe20000000f00 */
[----:B------:R-:W-:Y:S01]  /*01a0*/  IMAD.MOV.U32 R20, RZ, RZ, RZ ;  /* 0x000000ffff147224 */ /* 0x000fe200078e00ff */
[----:B----4-:R-:W-:Y:S02]  /*01b0*/  R2UR UR9, R11 ;  /* 0x000000000b0972ca */ /* 0x010fe400000e0000 */
[----:B------:R-:W-:Y:S01]  /*01c0*/  R2UR UR8, R10 ;  /* 0x000000000a0872ca */ /* 0x000fe200000e0000 */
[----:B------:R-:W-:-:S10]  /*01d0*/  IMAD R10, R5, -0x326172a9, RZ ;  /* 0xcd9e8d57050a7824 */ /* 0x000fd400078e02ff */
[----:B------:R-:W-:Y:S02]  /*01e0*/  UIMAD.WIDE.U32 UR4, UR9, -0x326172a9, URZ ;  /* 0xcd9e8d57090478a5 */ /* 0x000fe4000f8e00ff */
[----:B------:R-:W-:Y:S01]  /*01f0*/  LOP3.LUT R4, R4, UR8, RZ, 0x3c, !PT ;  /* 0x0000000804047c12 */ /* 0x000fe2000f8e3cff */
[----:B------:R-:W-:Y:S02]  /*0200*/  UIADD3 UR10, UPT, UPT, UR8, -0x61c88647, URZ ;  /* 0x9e3779b9080a7890 */ /* 0x000fe4000fffe0ff */
[----:B------:R-:W-:Y:S01]  /*0210*/  UIADD3 UR11, UPT, UPT, UR9, -0x4498517b, URZ ;  /* 0xbb67ae85090b7890 */ /* 0x000fe2000fffe0ff */
[----:B-1----:R-:W-:Y:S01]  /*0220*/  MOV R7, UR5 ;  /* 0x0000000500077c02 */ /* 0x002fe20008000f00 */
[----:B------:R-:W-:-:S03]  /*0230*/  IMAD.HI.U32 R11, R4, -0x2daee0ad, RZ ;  /* 0xd2511f53040b7827 */ /* 0x000fc600078e00ff */
[----:B------:R-:W-:Y:S01]  /*0240*/  LOP3.LUT R10, R10, UR10, R7, 0x96, !PT ;  /* 0x0000000a0a0a7c12 */ /* 0x000fe2000f8e9607 */
[----:B------:R-:W-:Y:S01]  /*0250*/  UIADD3 UR4, UPT, UPT, UR8, 0x3c6ef372, URZ ;  /* 0x3c6ef37208047890 */ /* 0x000fe2000fffe0ff */
[----:B------:R-:W-:Y:S01]  /*0260*/  LOP3.LUT R11, R11, UR11, RZ, 0x3c, !PT ;  /* 0x0000000b0b0b7c12 */ /* 0x000fe2000f8e3cff */
[----:B------:R-:W-:Y:S01]  /*0270*/  UIADD3 UR5, UPT, UPT, UR9, 0x76cf5d0a, URZ ;  /* 0x76cf5d0a09057890 */ /* 0x000fe2000fffe0ff */
[----:B------:R-:W-:Y:S02]  /*0280*/  IMAD R7, R4, -0x2daee0ad, RZ ;  /* 0xd2511f5304077824 */ /* 0x000fe400078e02ff */
[----:B------:R-:W-:Y:S01]  /*0290*/  IMAD.HI.U32 R6, R10, -0x2daee0ad, RZ ;  /* 0xd2511f530a067827 */ /* 0x000fe200078e00ff */
[----:B------:R-:W-:Y:S01]  /*02a0*/  UIMAD UR11, UR9, -0x326172a9, URZ ;  /* 0xcd9e8d57090b78a4 */ /* 0x000fe2000f8e02ff */
[----:B--2---:R-:W-:Y:S02]  /*02b0*/  MOV R9, UR4 ;  /* 0x0000000400097c02 */ /* 0x004fe40008000f00 */
[----:B------:R-:W-:Y:S01]  /*02c0*/  IMAD.HI.U32 R4, R11, -0x326172a9, RZ ;  /* 0xcd9e8d570b047827 */ /* 0x000fe200078e00ff */
[----:B------:R-:W-:-:S04]  /*02d0*/  LOP3.LUT R6, R7, UR5, R6, 0x96, !PT ;  /* 0x0000000507067c12 */ /* 0x000fc8000f8e9606 */
[----:B------:R-:W-:Y:S01]  /*02e0*/  LOP3.LUT R4, R9, UR11, R4, 0x96, !PT ;  /* 0x0000000b09047c12 */ /* 0x000fe2000f8e9604 */
[----:B------:R-:W-:Y:S01]  /*02f0*/  UIADD3 UR11, UPT, UPT, UR8, -0x255992d5, URZ ;  /* 0xdaa66d2b080b7890 */ /* 0x000fe2000fffe0ff */
[----:B------:R-:W-:Y:S02]  /*0300*/  IMAD R8, R11, -0x326172a9, RZ ;  /* 0xcd9e8d570b087824 */ /* 0x000fe400078e02ff */
[----:B------:R-:W-:Y:S01]  /*0310*/  IMAD.HI.U32 R7, R6, -0x326172a9, RZ ;  /* 0xcd9e8d5706077827 */ /* 0x000fe200078e00ff */
[----:B------:R-:W-:-:S03]  /*0320*/  UIADD3 UR5, UPT, UPT, UR9, 0x32370b8f, URZ ;  /* 0x32370b8f09057890 */ /* 0x000fc6000fffe0ff */
[----:B------:R-:W-:Y:S02]  /*0330*/  IMAD R10, R10, -0x2daee0ad, RZ ;  /* 0xd2511f530a0a7824 */ /* 0x000fe400078e02ff */
[----:B------:R-:W-:Y:S01]  /*0340*/  IMAD.HI.U32 R9, R4, -0x2daee0ad, RZ ;  /* 0xd2511f5304097827 */ /* 0x000fe200078e00ff */
[----:B------:R-:W-:Y:S01]  /*0350*/  LOP3.LUT R7, R8, UR11, R7, 0x96, !PT ;  /* 0x0000000b08077c12 */ /* 0x000fe2000f8e9607 */
[----:B------:R-:W-:Y:S02]  /*0360*/  UIADD3 UR11, UPT, UPT, UR9, -0x126145ec, URZ ;  /* 0xed9eba14090b7890 */ /* 0x000fe4000fffe0ff */
[----:B------:R-:W-:Y:S01]  /*0370*/  IMAD R13, R4, -0x2daee0ad, RZ ;  /* 0xd2511f53040d7824 */ /* 0x000fe200078e02ff */
[----:B------:R-:W-:Y:S01]  /*0380*/  LOP3.LUT R9, R10, UR5, R9, 0x96, !PT ;  /* 0x000000050a097c12 */ /* 0x000fe2000f8e9609 */
[----:B------:R-:W-:Y:S01]  /*0390*/  IMAD.HI.U32 R4, R7, -0x2daee0ad, RZ ;  /* 0xd2511f5307047827 */ /* 0x000fe200078e00ff */
[----:B------:R-:W-:-:S03]  /*03a0*/  UIADD3 UR5, UPT, UPT, UR8, 0x78dde6e4, URZ ;  /* 0x78dde6e408057890 */ /* 0x000fc6000fffe0ff */
[----:B------:R-:W-:Y:S02]  /*03b0*/  IMAD R11, R6, -0x326172a9, RZ ;  /* 0xcd9e8d57060b7824 */ /* 0x000fe400078e02ff */
[----:B------:R-:W-:Y:S01]  /*03c0*/  IMAD.HI.U32 R6, R9, -0x326172a9, RZ ;  /* 0xcd9e8d5709067827 */ /* 0x000fe200078e00ff */
[----:B------:R-:W-:Y:S01]  /*03d0*/  LOP3.LUT R4, R13, UR11, R4, 0x96, !PT ;  /* 0x0000000b0d047c12 */ /* 0x000fe2000f8e9604 */
[----:B------:R-:W-:Y:S01]  /*03e0*/  UIADD3 UR12, UPT, UPT, UR9, -0x56f99767, URZ ;  /* 0xa9066899090c7890 */ /* 0x000fe2000fffe0ff */
[----:B------:R-:W1:Y:S02]  /*03f0*/  LDC.64 R12, c[0x0][0x380] ;  /* 0x0000e000ff0c7b82 */ /* 0x000e640000000a00 */
[----:B------:R-:W-:Y:S01]  /*0400*/  LOP3.LUT R6, R11, UR5, R6, 0x96, !PT ;  /* 0x000000050b067c12 */ /* 0x000fe2000f8e9606 */
[----:B------:R-:W-:Y:S01]  /*0410*/  UIADD3 UR5, UPT, UPT, UR8, 0x1715609d, URZ ;  /* 0x1715609d08057890 */ /* 0x000fe2000fffe0ff */
[----:B------:R-:W-:Y:S02]  /*0420*/  IMAD R11, R7, -0x2daee0ad, RZ ;  /* 0xd2511f53070b7824 */ /* 0x000fe400078e02ff */
[----:B------:R-:W-:-:S02]  /*0430*/  IMAD R8, R9, -0x326172a9, RZ ;  /* 0xcd9e8d5709087824 */ /* 0x000fc400078e02ff */
[----:B------:R-:W-:-:S04]  /*0440*/  IMAD.HI.U32 R7, R4, -0x326172a9, RZ ;  /* 0xcd9e8d5704077827 */ /* 0x000fc800078e00ff */
[----:B------:R-:W-:Y:S01]  /*0450*/  IMAD.HI.U32 R10, R6, -0x2daee0ad, RZ ;  /* 0xd2511f53060a7827 */ /* 0x000fe200078e00ff */
[----:B------:R-:W-:Y:S01]  /*0460*/  LOP3.LUT R7, R8, UR5, R7, 0x96, !PT ;  /* 0x0000000508077c12 */ /* 0x000fe2000f8e9607 */
[----:B------:R-:W-:-:S03]  /*0470*/  UIADD3 UR14, UPT, UPT, UR9, 0x646e171e, URZ ;  /* 0x646e171e090e7890 */ /* 0x000fc6000fffe0ff */
[----:B------:R-:W-:Y:S01]  /*0480*/  LOP3.LUT R10, R11, UR12, R10, 0x96, !PT ;  /* 0x0000000c0b0a7c12 */ /* 0x000fe2000f8e960a */
[----:B------:R-:W-:Y:S02]  /*0490*/  IMAD R11, R6, -0x2daee0ad, RZ ;  /* 0xd2511f53060b7824 */ /* 0x000fe400078e02ff */
[----:B------:R-:W-:Y:S01]  /*04a0*/  IMAD.HI.U32 R6, R7, -0x2daee0ad, RZ ;  /* 0xd2511f5307067827 */ /* 0x000fe200078e00ff */
[----:B------:R-:W-:-:S03]  /*04b0*/  UIADD3 UR13, UPT, UPT, UR8, -0x4ab325aa, URZ ;  /* 0xb54cda56080d7890 */ /* 0x000fc6000fffe0ff */
[----:B------:R-:W-:Y:S02]  /*04c0*/  IMAD R9, R4, -0x326172a9, RZ ;  /* 0xcd9e8d5704097824 */ /* 0x000fe400078e02ff */
[----:B------:R-:W-:Y:S01]  /*04d0*/  IMAD.HI.U32 R4, R10, -0x326172a9, RZ ;  /* 0xcd9e8d570a047827 */ /* 0x000fe200078e00ff */
[----:B------:R-:W-:Y:S01]  /*04e0*/  LOP3.LUT R6, R11, UR14, R6, 0x96, !PT ;  /* 0x0000000e0b067c12 */ /* 0x000fe2000f8e9606 */
[----:B------:R-:W-:-:S03]  /*04f0*/  UIADD3 UR15, UPT, UPT, UR8, 0x5384540f, URZ ;  /* 0x5384540f080f7890 */ /* 0x000fc6000fffe0ff */
[----:B------:R-:W-:Y:S01]  /*0500*/  LOP3.LUT R4, R9, UR13, R4, 0x96, !PT ;  /* 0x0000000d09047c12 */ /* 0x000fe2000f8e9604 */
[----:B------:R-:W-:Y:S02]  /*0510*/  IMAD R9, R7, -0x2daee0ad, RZ ;  /* 0xd2511f5307097824 */ /* 0x000fe400078e02ff */
[----:B------:R-:W-:Y:S02]  /*0520*/  IMAD R10, R10, -0x326172a9, RZ ;  /* 0xcd9e8d570a0a7824 */ /* 0x000fe400078e02ff */
[----:B------:R-:W-:Y:S01]  /*0530*/  IMAD.HI.U32 R7, R6, -0x326172a9, RZ ;  /* 0xcd9e8d5706077827 */ /* 0x000fe200078e00ff */
[----:B------:R-:W-:-:S03]  /*0540*/  UIADD3 UR16, UPT, UPT, UR9, 0x1fd5c5a3, URZ ;  /* 0x1fd5c5a309107890 */ /* 0x000fc6000fffe0ff */
[----:B------:R-:W-:Y:S01]  /*0550*/  IMAD.HI.U32 R8, R4, -0x2daee0ad, RZ ;  /* 0xd2511f5304087827 */ /* 0x000fe200078e00ff */
[----:B------:R-:W-:Y:S01]  /*0560*/  LOP3.LUT R7, R10, UR15, R7, 0x96, !PT ;  /* 0x0000000f0a077c12 */ /* 0x000fe2000f8e9607 */
[----:B------:R-:W-:-:S03]  /*0570*/  UIADD3 UR18, UPT, UPT, UR9, -0x24c28bd8, URZ ;  /* 0xdb3d742809127890 */ /* 0x000fc6000fffe0ff */
[----:B------:R-:W-:Y:S01]  /*0580*/  LOP3.LUT R8, R9, UR16, R8, 0x96, !PT ;  /* 0x0000001009087c12 */ /* 0x000fe2000f8e9608 */
[----:B------:R-:W-:Y:S02]  /*0590*/  IMAD R9, R6, -0x326172a9, RZ ;  /* 0xcd9e8d5706097824 */ /* 0x000fe400078e02ff */
[----:B------:R-:W-:Y:S02]  /*05a0*/  IMAD R11, R4, -0x2daee0ad, RZ ;  /* 0xd2511f53040b7824 */ /* 0x000fe400078e02ff */
[----:B------:R-:W-:Y:S01]  /*05b0*/  IMAD.HI.U32 R6, R7, -0x2daee0ad, RZ ;  /* 0xd2511f5307067827 */ /* 0x000fe200078e00ff */
[----:B------:R-:W-:-:S04]  /*05c0*/  UIADD3 UR17, UPT, UPT, UR8, -0xe443238, URZ ;  /* 0xf1bbcdc808117890 */ /* 0x000fc8000fffe0ff */
[----:B------:R-:W-:Y:S02]  /*05d0*/  LOP3.LUT R18, R11, UR18, R6, 0x96, !PT ;  /* 0x000000120b127c12 */ /* 0x000fe4000f8e9606 */
[----:B------:R-:W2:Y:S01]  /*05e0*/  LDC.64 R10, c[0x0][0x388] ;  /* 0x0000e200ff0a7b82 */ /* 0x000ea20000000a00 */
[----:B------:R-:W-:Y:S01]  /*05f0*/  IMAD.HI.U32 R4, R8, -0x326172a9, RZ ;  /* 0xcd9e8d5708047827 */ /* 0x000fe200078e00ff */
[----:B------:R-:W-:-:S04]  /*0600*/  UIADD3 UR18, UPT, UPT, UR8, -0x700cb87f, URZ ;  /* 0x8ff3478108127890 */ /* 0x000fc8000fffe0ff */
[----:B------:R-:W-:Y:S01]  /*0610*/  LOP3.LUT R4, R9, UR17, R4, 0x96, !PT ;  /* 0x0000001109047c12 */ /* 0x000fe2000f8e9604 */
[----:B------:R-:W-:Y:S01]  /*0620*/  IMAD R8, R8, -0x326172a9, RZ ;  /* 0xcd9e8d5708087824 */ /* 0x000fe200078e02ff */
[----:B------:R-:W-:Y:S01]  /*0630*/  UIADD3 UR19, UPT, UPT, UR9, -0x695add53, URZ ;  /* 0x96a522ad09137890 */ /* 0x000fe2000fffe0ff */
[----:B------:R-:W-:-:S04]  /*0640*/  IMAD.HI.U32 R17, R18, -0x326172a9, RZ ;  /* 0xcd9e8d5712117827 */ /* 0x000fc800078e00ff */
[----:B------:R-:W-:Y:S02]  /*0650*/  IMAD R7, R7, -0x2daee0ad, RZ ;  /* 0xd2511f5307077824 */ /* 0x000fe400078e02ff */
[----:B------:R-:W-:Y:S01]  /*0660*/  IMAD.WIDE.U32 R22, R4, -0x2daee0ad, RZ ;  /* 0xd2511f5304167825 */ /* 0x000fe200078e00ff */
[----:B------:R-:W-:-:S03]  /*0670*/  LOP3.LUT R17, R8, UR18, R17, 0x96, !PT ;  /* 0x0000001208117c12 */ /* 0x000fc6000f8e9611 */
[----:B------:R-:W-:Y:S01]  /*0680*/  HFMA2 R8, -RZ, RZ, 0, 0 ;  /* 0x00000000ff087431 */ /* 0x000fe200000001ff */
[----:B------:R-:W-:Y:S01]  /*0690*/  MOV R9, R5 ;  /* 0x0000000500097202 */ /* 0x000fe20000000f00 */
[----:B------:R-:W-:Y:S01]  /*06a0*/  IMAD R18, R18, -0x326172a9, RZ ;  /* 0xcd9e8d5712127824 */ /* 0x000fe200078e02ff */
[----:B------:R-:W-:Y:S02]  /*06b0*/  LOP3.LUT R4, R7, UR19, R23, 0x96, !PT ;  /* 0x0000001307047c12 */ /* 0x000fe4000f8e9617 */
[----:B01----:R-:W-:-:S07]  /*06c0*/  CS2R R6, SRZ ;  /* 0x0000000000067805 */ /* 0x003fce000001ff00 */
.L_x_14:
[----:B0-----:R-:W-:-:S04]  /*06d0*/  IMAD R23, R0, UR22, R5 ;  /* 0x0000001600177c24 */ /* 0x001fc8000f8e0205 */
[----:B--2---:R-:W-:-:S05]  /*06e0*/  IMAD.WIDE R14, R23, 0x4, R10 ;  /* 0x00000004170e7825 */ /* 0x004fca00078e020a */
[----:B-----5:R0:W5:Y:S01]  /*06f0*/  LDG.E R25, desc[UR6][R14.64] ;  /* 0x000000060e197981 */ /* 0x020162000c1e1900 */
[----:B------:R-:W-:Y:S01]  /*0700*/  ISETP.NE.AND P0, PT, R19, 0x1, PT ;  /* 0x000000011300780c */ /* 0x000fe20003f05270 */
[----:B------:R-:W-:Y:S01]  /*0710*/  BSSY.RECONVERGENT B1, `(.L_x_1) ;  /* 0x00000cf000017945 */ /* 0x000fe20003800200 */
[----:B------:R-:W-:Y:S01]  /*0720*/  MOV R24, R16 ;  /* 0x0000001000187202 */ /* 0x000fe20000000f00 */
[----:B------:R-:W-:-:S10]  /*0730*/  IMAD.MOV.U32 R19, RZ, RZ, RZ ;  /* 0x000000ffff137224 */ /* 0x000fd400078e00ff */
[----:B0-----:R-:W-:Y:S05]  /*0740*/  @!P0 BRA `(.L_x_2) ;  /* 0x0000000c002c8947 */ /* 0x001fea0003800000 */
[----:B------:R-:W-:Y:S01]  /*0750*/  ISETP.NE.AND P0, PT, R20, 0x1, PT ;  /* 0x000000011400780c */ /* 0x000fe20003f05270 */
[----:B------:R-:W-:Y:S01]  /*0760*/  BSSY.RECONVERGENT B0, `(.L_x_3) ;  /* 0x0000093000007945 */ /* 0x000fe20003800200 */
[----:B------:R-:W-:Y:S01]  /*0770*/  HFMA2 R16, -RZ, RZ, 0, 1.78813934326171875e-07 ;  /* 0x00000003ff107431 */ /* 0x000fe200000001ff */
[----:B------:R-:W-:Y:S01]  /*0780*/  MOV R19, R4 ;  /* 0x0000000400137202 */ /* 0x000fe20000000f00 */
[----:B------:R-:W-:-:S09]  /*0790*/  IMAD.MOV.U32 R15, RZ, RZ, R18 ;  /* 0x000000ffff0f7224 */ /* 0x000fd200078e0012 */
[----:B------:R-:W-:Y:S05]  /*07a0*/  @!P0 BRA `(.L_x_4) ;  /* 0x0000000800388947 */ /* 0x000fea0003800000 */
[----:B------:R-:W-:-:S13]  /*07b0*/  ISETP.NE.AND P0, PT, R20, 0x2, PT ;  /* 0x000000021400780c */ /* 0x000fda0003f05270 */
[----:B------:R-:W-:Y:S05]  /*07c0*/  @!P0 BRA `(.L_x_5) ;  /* 0x0000000400288947 */ /* 0x000fea0003800000 */
[----:B------:R-:W-:-:S13]  /*07d0*/  ISETP.NE.AND P0, PT, R20, 0x3, PT ;  /* 0x000000031400780c */ /* 0x000fda0003f05270 */
[----:B------:R-:W-:Y:S05]  /*07e0*/  @P0 BRA `(.L_x_6) ;  /* 0x00000004000c0947 */ /* 0x000fea0003800000 */
[----:B------:R-:W-:Y:S01]  /*07f0*/  IADD3 R6, PT, PT, R6, 0x1, RZ ;  /* 0x0000000106067810 */ /* 0x000fe20007ffe0ff */
[----:B------:R-:W-:Y:S03]  /*0800*/  BSSY.RECONVERGENT B3, `(.L_x_7) ;  /* 0x000000c000037945 */ /* 0x000fe60003800200 */
[C---:B------:R-:W-:Y:S01]  /*0810*/  ISETP.NE.AND P0, PT, R6.reuse, RZ, PT ;  /* 0x000000ff0600720c */ /* 0x040fe20003f05270 */
[----:B------:R-:W-:-:S12]  /*0820*/  IMAD.WIDE.U32 R20, R6, -0x2daee0ad, RZ ;  /* 0xd2511f5306147825 */ /* 0x000fd800078e00ff */
[----:B------:R-:W-:Y:S05]  /*0830*/  @P0 BRA `(.L_x_8) ;  /* 0x0000000000200947 */ /* 0x000fea0003800000 */
[----:B------:R-:W-:-:S04]  /*0840*/  IADD3 R7, PT, PT, R7, 0x1, RZ ;  /* 0x0000000107077810 */ /* 0x000fc80007ffe0ff */
[----:B------:R-:W-:-:S13]  /*0850*/  ISETP.NE.AND P0, PT, R7, RZ, PT ;  /* 0x000000ff0700720c */ /* 0x000fda0003f05270 */
[----:B------:R-:W-:Y:S01]  /*0860*/  @!P0 VIADD R9, R9, 0x1 ;  /* 0x0000000109098836 */ /* 0x000fe20000000000 */
[----:B------:R-:W-:Y:S01]  /*0870*/  @!P0 IADD3 R4, PT, PT, R8, 0x1, RZ ;  /* 0x0000000108048810 */ /* 0x000fe20007ffe0ff */
[----:B------:R-:W-:-:S03]  /*0880*/  @!P0 IMAD.MOV.U32 R7, RZ, RZ, RZ ;  /* 0x000000ffff078224 */ /* 0x000fc600078e00ff */
[----:B------:R-:W-:-:S13]  /*0890*/  ISETP.NE.AND P1, PT, R9, RZ, !P0 ;  /* 0x000000ff0900720c */ /* 0x000fda0004725270 */
[----:B------:R-:W-:-:S04]  /*08a0*/  @P1 IADD3 R4, PT, PT, R8, RZ, RZ ;  /* 0x000000ff08041210 */ /* 0x000fc80007ffe0ff */
[----:B------:R-:W-:-:S07]  /*08b0*/  @!P0 MOV R8, R4 ;  /* 0x0000000400088202 */ /* 0x000fce0000000f00 */
.L_x_8:
[----:B------:R-:W-:Y:S05]  /*08c0*/  BSYNC.RECONVERGENT B3 ;  /* 0x0000000000037941 */ /* 0x000fea0003800200 */
.L_x_7:
[----:B------:R-:W-:Y:S01]  /*08d0*/  IMAD.WIDE.U32 R18, R9, -0x326172a9, RZ ;  /* 0xcd9e8d5709127825 */ /* 0x000fe200078e00ff */
[----:B------:R-:W-:Y:S01]  /*08e0*/  LOP3.LUT R14, R8, UR9, R21, 0x96, !PT ;  /* 0x00000009080e7c12 */ /* 0x000fe2000f8e9615 */
[----:B------:R-:W-:Y:S02]  /*08f0*/  UIADD3 UR18, UPT, UPT, UR9, -0x4498517b, URZ ;  /* 0xbb67ae8509127890 */ /* 0x000fe4000fffe0ff */
[----:B------:R-:W-:Y:S01]  /*0900*/  UIADD3 UR19, UPT, UPT, UR9, 0x32370b8f, URZ ;  /* 0x32370b8f09137890 */ /* 0x000fe2000fffe0ff */
[----:B------:R-:W-:Y:S01]  /*0910*/  LOP3.LUT R16, R7, UR8, R19, 0x96, !PT ;  /* 0x0000000807107c12 */ /* 0x000fe2000f8e9613 */
[----:B------:R-:W-:-:S04]  /*0920*/  IMAD.WIDE.U32 R14, R14, -0x326172a9, RZ ;  /* 0xcd9e8d570e0e7825 */ /* 0x000fc800078e00ff */
[----:B------:R-:W-:Y:S01]  /*0930*/  IMAD.WIDE.U32 R16, R16, -0x2daee0ad, RZ ;  /* 0xd2511f5310107825 */ /* 0x000fe200078e00ff */
[----:B------:R-:W-:-:S04]  /*0940*/  LOP3.LUT R21, R18, UR10, R15, 0x96, !PT ;  /* 0x0000000a12157c12 */ /* 0x000fc8000f8e960f */
[----:B------:R-:W-:Y:S01]  /*0950*/  LOP3.LUT R18, R20, UR18, R17, 0x96, !PT ;  /* 0x0000001214127c12 */ /* 0x000fe2000f8e9611 */
[----:B------:R-:W-:Y:S01]  /*0960*/  UIADD3 UR18, UPT, UPT, UR9, 0x76cf5d0a, URZ ;  /* 0x76cf5d0a09127890 */ /* 0x000fe2000fffe0ff */
[----:B------:R-:W-:-:S04]  /*0970*/  IMAD.WIDE.U32 R20, R21, -0x2daee0ad, RZ ;  /* 0xd2511f5315147825 */ /* 0x000fc800078e00ff */
[----:B------:R-:W-:Y:S01]  /*0980*/  IMAD.WIDE.U32 R18, R18, -0x326172a9, RZ ;  /* 0xcd9e8d5712127825 */ /* 0x000fe200078e00ff */
[----:B------:R-:W-:Y:S01]  /*0990*/  LOP3.LUT R15, R16, UR18, R21, 0x96, !PT ;  /* 0x00000012100f7c12 */ /* 0x000fe2000f8e9615 */
[----:B------:R-:W-:-:S03]  /*09a0*/  UIADD3 UR18, UPT, UPT, UR8, -0x255992d5, URZ ;  /* 0xdaa66d2b08127890 */ /* 0x000fc6000fffe0ff */
[----:B------:R-:W-:Y:S01]  /*09b0*/  LOP3.LUT R16, R14, UR4, R19, 0x96, !PT ;  /* 0x000000040e107c12 */ /* 0x000fe2000f8e9613 */
[----:B------:R-:W-:-:S04]  /*09c0*/  IMAD.WIDE.U32 R14, R15, -0x326172a9, RZ ;  /* 0xcd9e8d570f0e7825 */ /* 0x000fc800078e00ff */
[----:B------:R-:W-:Y:S01]  /*09d0*/  IMAD.WIDE.U32 R16, R16, -0x2daee0ad, RZ ;  /* 0xd2511f5310107825 */ /* 0x000fe200078e00ff */
[----:B------:R-:W-:Y:S01]  /*09e0*/  LOP3.LUT R21, R18, UR18, R15, 0x96, !PT ;  /* 0x0000001212157c12 */ /* 0x000fe2000f8e960f */
[----:B------:R-:W-:-:S03]  /*09f0*/  UIADD3 UR18, UPT, UPT, UR8, 0x78dde6e4, URZ ;  /* 0x78dde6e408127890 */ /* 0x000fc6000fffe0ff */
[----:B------:R-:W-:Y:S01]  /*0a00*/  LOP3.LUT R18, R20, UR19, R17, 0x96, !PT ;  /* 0x0000001314127c12 */ /* 0x000fe2000f8e9611 */
[----:B------:R-:W-:Y:S01]  /*0a10*/  IMAD.WIDE.U32 R20, R21, -0x2daee0ad, RZ ;  /* 0xd2511f5315147825 */ /* 0x000fe200078e00ff */
[----:B------:R-:W-:-:S03]  /*0a20*/  UIADD3 UR19, UPT, UPT, UR9, -0x695add53, URZ ;  /* 0x96a522ad09137890 */ /* 0x000fc6000fffe0ff */
[----:B------:R-:W-:Y:S01]  /*0a30*/  IMAD.WIDE.U32 R18, R18, -0x326172a9, RZ ;  /* 0xcd9e8d5712127825 */ /* 0x000fe200078e00ff */
[----:B------:R-:W-:-:S04]  /*0a40*/  LOP3.LUT R15, R16, UR11, R21, 0x96, !PT ;  /* 0x0000000b100f7c12 */ /* 0x000fc8000f8e9615 */
[----:B------:R-:W-:Y:S01]  /*0a50*/  LOP3.LUT R16, R14, UR18, R19, 0x96, !PT ;  /* 0x000000120e107c12 */ /* 0x000fe2000f8e9613 */
[----:B------:R-:W-:Y:S01]  /*0a60*/  IMAD.WIDE.U32 R14, R15, -0x326172a9, RZ ;  /* 0xcd9e8d570f0e7825 */ /* 0x000fe200078e00ff */
[----:B------:R-:W-:-:S03]  /*0a70*/  UIADD3 UR18, UPT, UPT, UR9, -0x24c28bd8, URZ ;  /* 0xdb3d742809127890 */ /* 0x000fc6000fffe0ff */
[----:B------:R-:W-:Y:S01]  /*0a80*/  IMAD.WIDE.U32 R16, R16, -0x2daee0ad, RZ ;  /* 0xd2511f5310107825 */ /* 0x000fe200078e00ff */
[----:B------:R-:W-:-:S04]  /*0a90*/  LOP3.LUT R21, R18, UR5, R15, 0x96, !PT ;  /* 0x0000000512157c12 */ /* 0x000fc8000f8e960f */
[----:B------:R-:W-:Y:S01]  /*0aa0*/  LOP3.LUT R18, R20, UR12, R17, 0x96, !PT ;  /* 0x0000000c14127c12 */ /* 0x000fe2000f8e9611 */
[----:B------:R-:W-:-:S04]  /*0ab0*/  IMAD.WIDE.U32 R20, R21, -0x2daee0ad, RZ ;  /* 0xd2511f5315147825 */ /* 0x000fc800078e00ff */
        /* <DEDUP_REMOVED lines=9> */
[----:B------:R-:W-:Y:S01]  /*0b50*/  LOP3.LUT R16, R16, UR18, R21, 0x96, !PT ;  /* 0x0000001210107c12 */ /* 0x000fe2000f8e9615 */
[----:B------:R-:W-:-:S03]  /*0b60*/  UIADD3 UR18, UPT, UPT, UR8, -0x700cb87f, URZ ;  /* 0x8ff3478108127890 */ /* 0x000fc6000fffe0ff */
[----:B------:R-:W-:Y:S01]  /*0b70*/  LOP3.LUT R14, R14, UR17, R19, 0x96, !PT ;  /* 0x000000110e0e7c12 */ /* 0x000fe2000f8e9613 */
[----:B------:R-:W-:-:S04]  /*0b80*/  IMAD.WIDE.U32 R16, R16, -0x326172a9, RZ ;  /* 0xcd9e8d5710107825 */ /* 0x000fc800078e00ff */
[----:B------:R-:W-:Y:S01]  /*0b90*/  IMAD.WIDE.U32 R14, R14, -0x2daee0ad, RZ ;  /* 0xd2511f530e0e7825 */ /* 0x000fe200078e00ff */
[----:B------:R-:W-:Y:S02]  /*0ba0*/  LOP3.LUT R19, R18, UR18, R17, 0x96, !PT ;  /* 0x0000001212137c12 */ /* 0x000fe4000f8e9611 */
[----:B------:R-:W-:Y:S01]  /*0bb0*/  MOV R18, R16 ;  /* 0x0000001000127202 */ /* 0x000fe20000000f00 */
[----:B------:R-:W-:Y:S01]  /*0bc0*/  HFMA2 R16, -RZ, RZ, 0, 5.9604644775390625e-08 ;  /* 0x00000001ff107431 */ /* 0x000fe200000001ff */
[----:B------:R-:W-:Y:S01]  /*0bd0*/  LOP3.LUT R4, R20, UR19, R15, 0x96, !PT ;  /* 0x0000001314047c12 */ /* 0x000fe2000f8e960f */
[----:B------:R-:W-:Y:S01]  /*0be0*/  IMAD.MOV.U32 R15, RZ, RZ, R22 ;  /* 0x000000ffff0f7224 */ /* 0x000fe200078e0016 */
[----:B------:R-:W-:Y:S01]  /*0bf0*/  MOV R22, R14 ;  /* 0x0000000e00167202 */ /* 0x000fe20000000f00 */
[----:B------:R-:W-:Y:S01]  /*0c00*/  IMAD.MOV.U32 R17, RZ, RZ, R19 ;  /* 0x000000ffff117224 */ /* 0x000fe200078e0013 */
[----:B------:R-:W-:Y:S06]  /*0c10*/  BRA `(.L_x_4) ;  /* 0x00000004001c7947 */ /* 0x000fec0003800000 */
.L_x_6:
[C---:B------:R-:W-:Y:S02]  /*0c20*/  ISETP.NE.AND P0, PT, R20.reuse, RZ, PT ;  /* 0x000000ff1400720c */ /* 0x040fe40003f05270 */
[----:B------:R-:W-:Y:S02]  /*0c30*/  IADD3 R16, PT, PT, R20, 0x2, RZ ;  /* 0x0000000214107810 */ /* 0x000fe40007ffe0ff */
[-C--:B------:R-:W-:Y:S02]  /*0c40*/  MOV R15, R17.reuse ;  /* 0x00000011000f7202 */ /* 0x080fe40000000f00 */
[----:B------:R-:W-:Y:S01]  /*0c50*/  SEL R19, R18, R17, !P0 ;  /* 0x0000001112137207 */ /* 0x000fe20004000000 */
[----:B------:R-:W-:Y:S06]  /*0c60*/  BRA `(.L_x_4) ;  /* 0x0000000400087947 */ /* 0x000fec0003800000 */
.L_x_5:
[----:B------:R-:W-:Y:S01]  /*0c70*/  VIADD R6, R6, 0x1 ;  /* 0x0000000106067836 */ /* 0x000fe20000000000 */
[----:B------:R-:W-:Y:S03]  /*0c80*/  BSSY.RECONVERGENT B3, `(.L_x_9) ;  /* 0x000000c000037945 */ /* 0x000fe60003800200 */
[C---:B------:R-:W-:Y:S01]  /*0c90*/  IMAD.WIDE.U32 R16, R6.reuse, -0x2daee0ad, RZ ;  /* 0xd2511f5306107825 */ /* 0x040fe200078e00ff */
[----:B------:R-:W-:-:S13]  /*0ca0*/  ISETP.NE.AND P0, PT, R6, RZ, PT ;  /* 0x000000ff0600720c */ /* 0x000fda0003f05270 */
[----:B------:R-:W-:Y:S05]  /*0cb0*/  @P0 BRA `(.L_x_10) ;  /* 0x0000000000200947 */ /* 0x000fea0003800000 */
[----:B------:R-:W-:-:S04]  /*0cc0*/  IADD3 R7, PT, PT, R7, 0x1, RZ ;  /* 0x0000000107077810 */ /* 0x000fc80007ffe0ff */
[----:B------:R-:W-:-:S13]  /*0cd0*/  ISETP.NE.AND P0, PT, R7, RZ, PT ;  /* 0x000000ff0700720c */ /* 0x000fda0003f05270 */
[----:B------:R-:W-:Y:S01]  /*0ce0*/  @!P0 IADD3 R9, PT, PT, R9, 0x1, RZ ;  /* 0x0000000109098810 */ /* 0x000fe20007ffe0ff */
[----:B------:R-:W-:Y:S01]  /*0cf0*/  @!P0 VIADD R14, R8, 0x1 ;  /* 0x00000001080e8836 */ /* 0x000fe20000000000 */
[----:B------:R-:W-:Y:S02]  /*0d00*/  @!P0 MOV R7, RZ ;  /* 0x000000ff00078202 */ /* 0x000fe40000000f00 */
[----:B------:R-:W-:-:S13]  /*0d10*/  ISETP.NE.AND P1, PT, R9, RZ, !P0 ;  /* 0x000000ff0900720c */ /* 0x000fda0004725270 */
[----:B------:R-:W-:-:S05]  /*0d20*/  @P1 IADD3 R14, PT, PT, R8, RZ, RZ ;  /* 0x000000ff080e1210 */ /* 0x000fca0007ffe0ff */
[----:B------:R-:W-:-:S07]  /*0d30*/  @!P0 IMAD.MOV.U32 R8, RZ, RZ, R14 ;  /* 0x000000ffff088224 */ /* 0x000fce00078e000e */
.L_x_10:
[----:B------:R-:W-:Y:S05]  /*0d40*/  BSYNC.RECONVERGENT B3 ;  /* 0x0000000000037941 */ /* 0x000fea0003800200 */
.L_x_9:
        /* <DEDUP_REMOVED lines=47> */
[----:B------:R-:W-:Y:S01]  /*1040*/  IMAD.MOV.U32 R15, RZ, RZ, R4 ;  /* 0x000000ffff0f7224 */ /* 0x000fe200078e0004 */
[----:B------:R-:W-:Y:S01]  /*1050*/  LOP3.LUT R14, R16, UR19, R21, 0x96, !PT ;  /* 0x00000013100e7c12 */ /* 0x000fe2000f8e9615 */
[----:B------:R-:W-:Y:S01]  /*1060*/  HFMA2 R16, -RZ, RZ, 0, 0 ;  /* 0x00000000ff107431 */ /* 0x000fe200000001ff */
[----:B------:R-:W-:Y:S02]  /*1070*/  MOV R22, R20 ;  /* 0x0000001400167202 */ /* 0x000fe40000000f00 */
[----:B------:R-:W-:-:S07]  /*1080*/  MOV R4, R14 ;  /* 0x0000000e00047202 */ /* 0x000fce0000000f00 */
.L_x_4:
[----:B------:R-:W-:Y:S05]  /*1090*/  BSYNC.RECONVERGENT B0 ;  /* 0x0000000000007941 */ /* 0x000fea0003800200 */
.L_x_3:
[----:B------:R-:W-:Y:S01]  /*10a0*/  I2FP.F32.U32 R14, R15 ;  /* 0x0000000f000e7245 */ /* 0x000fe20000201000 */
[----:B------:R-:W-:Y:S01]  /*10b0*/  HFMA2 R15, -RZ, RZ, 0.1171875, 0 ;  /* 0x2f800000ff0f7431 */ /* 0x000fe200000001ff */
[----:B------:R-:W-:Y:S01]  /*10c0*/  MOV R20, 0x3e055027 ;  /* 0x3e05502700147802 */ /* 0x000fe20000000f00 */
[----:B------:R-:W-:Y:S01]  /*10d0*/  BSSY.RECONVERGENT B0, `(.L_x_11) ;  /* 0x000002b000007945 */ /* 0x000fe20003800200 */
[----:B------:R-:W-:Y:S02]  /*10e0*/  I2FP.F32.U32 R19, R19 ;  /* 0x0000001300137245 */ /* 0x000fe40000201000 */
[----:B------:R-:W-:-:S05]  /*10f0*/  FFMA R14, R14, R15, 1.1641532182693481445e-10 ;  /* 0x2f0000000e0e7423 */ /* 0x000fca000000000f */
[----:B------:R-:W-:-:S13]  /*1100*/  FSETP.GEU.AND P0, PT, R14, 1.175494350822287508e-38, PT ;  /* 0x008000000e00780b */ /* 0x000fda0003f0e000 */
[----:B------:R-:W-:-:S04]  /*1110*/  @!P0 FMUL R14, R14, 8388608 ;  /* 0x4b0000000e0e8820 */ /* 0x000fc80000400000 */
[----:B------:R-:W-:-:S05]  /*1120*/  VIADD R21, R14, 0xc0d55555 ;  /* 0xc0d555550e157836 */ /* 0x000fca0000000000 */
[----:B------:R-:W-:-:S04]  /*1130*/  LOP3.LUT R21, R21, 0xff800000, RZ, 0xc0, !PT ;  /* 0xff80000015157812 */ /* 0x000fc800078ec0ff */
[-C--:B------:R-:W-:Y:S02]  /*1140*/  IADD3 R15, PT, PT, R14, -R21.reuse, RZ ;  /* 0x800000150e0f7210 */ /* 0x080fe40007ffe0ff */
[----:B------:R-:W-:-:S03]  /*1150*/  I2FP.F32.S32 R21, R21 ;  /* 0x0000001500157245 */ /* 0x000fc60000201400 */
[----:B------:R-:W-:-:S04]  /*1160*/  FADD R15, R15, -1 ;  /* 0xbf8000000f0f7421 */ /* 0x000fc80000000000 */
[----:B------:R-:W-:-:S04]  /*1170*/  FFMA R20, R15, -R20, 0.14084610342979431152 ;  /* 0x3e1039f60f147423 */ /* 0x000fc80000000814 */
[----:B------:R-:W-:-:S04]  /*1180*/  FFMA R20, R15, R20, -0.12148627638816833496 ;  /* 0xbdf8cdcc0f147423 */ /* 0x000fc80000000014 */
[----:B------:R-:W-:-:S04]  /*1190*/  FFMA R20, R15, R20, 0.13980610668659210205 ;  /* 0x3e0f29550f147423 */ /* 0x000fc80000000014 */
[----:B------:R-:W-:-:S04]  /*11a0*/  FFMA R20, R15, R20, -0.16684235632419586182 ;  /* 0xbe2ad8b90f147423 */ /* 0x000fc80000000014 */
[----:B------:R-:W-:-:S04]  /*11b0*/  FFMA R20, R15, R20, 0.20012299716472625732 ;  /* 0x3e4ced0b0f147423 */ /* 0x000fc80000000014 */
[----:B------:R-:W-:-:S04]  /*11c0*/  FFMA R20, R15, R20, -0.24999669194221496582 ;  /* 0xbe7fff220f147423 */ /* 0x000fc80000000014 */
[----:B------:R-:W-:-:S04]  /*11d0*/  FFMA R20, R15, R20, 0.33333182334899902344 ;  /* 0x3eaaaa780f147423 */ /* 0x000fc80000000014 */
[C---:B------:R-:W-:Y:S01]  /*11e0*/  FFMA R24, R15.reuse, R20, -0.5 ;  /* 0xbf0000000f187423 */ /* 0x040fe20000000014 */
[----:B------:R-:W-:Y:S02]  /*11f0*/  FSEL R20, RZ, -23, P0 ;  /* 0xc1b80000ff147808 */ /* 0x000fe40000000000 */
[----:B------:R-:W-:Y:S01]  /*1200*/  ISETP.GT.U32.AND P0, PT, R14, 0x7f7fffff, PT ;  /* 0x7f7fffff0e00780c */ /* 0x000fe20003f04070 */
[----:B------:R-:W-:Y:S02]  /*1210*/  FMUL R24, R15, R24 ;  /* 0x000000180f187220 */ /* 0x000fe40000400000 */
[----:B------:R-:W-:Y:S01]  /*1220*/  FFMA R20, R21, 1.1920928955078125e-07, R20 ;  /* 0x3400000015147823 */ /* 0x000fe20000000014 */
[----:B------:R-:W-:Y:S01]  /*1230*/  MOV R21, 0x7f800000 ;  /* 0x7f80000000157802 */ /* 0x000fe20000000f00 */
[----:B------:R-:W-:-:S04]  /*1240*/  FFMA R15, R15, R24, R15 ;  /* 0x000000180f0f7223 */ /* 0x000fc8000000000f */
[----:B------:R-:W-:-:S04]  /*1250*/  FFMA R15, R20, 0.69314718246459960938, R15 ;  /* 0x3f317218140f7823 */ /* 0x000fc8000000000f */
[C---:B------:R-:W-:Y:S01]  /*1260*/  @P0 FFMA R15, R14.reuse, R21, +INF ;  /* 0x7f8000000e0f0423 */ /* 0x040fe20000000015 */
[----:B------:R-:W-:-:S03]  /*1270*/  FSETP.NEU.AND P0, PT, R14, RZ, PT ;  /* 0x000000ff0e00720b */ /* 0x000fc60003f0d000 */
[----:B------:R-:W-:-:S05]  /*1280*/  FMUL R15, R15, -2 ;  /* 0xc00000000f0f7820 */ /* 0x000fca0000400000 */
[----:B------:R-:W-:-:S04]  /*1290*/  FSEL R15, R15, +INF , P0 ;  /* 0x7f8000000f0f7808 */ /* 0x000fc80000000000 */
[----:B------:R0:W1:Y:S01]  /*12a0*/  MUFU.RSQ R20, R15 ;  /* 0x0000000f00147308 */ /* 0x0000620000001400 */
[----:B------:R-:W-:-:S05]  /*12b0*/  VIADD R14, R15, 0xf3000000 ;  /* 0xf30000000f0e7836 */ /* 0x000fca0000000000 */
[----:B------:R-:W-:Y:S01]  /*12c0*/  ISETP.GT.U32.AND P0, PT, R14, 0x727fffff, PT ;  /* 0x727fffff0e00780c */ /* 0x000fe20003f04070 */
[----:B------:R-:W-:-:S05]  /*12d0*/  HFMA2 R14, -RZ, RZ, 0.1495361328125, 0.0004794597625732421875 ;  /* 0x30c90fdbff0e7431 */ /* 0x000fca00000001ff */
[----:B------:R-:W-:-:S07]  /*12e0*/  FFMA R19, R19, R14, 7.314590599882819788e-10 ;  /* 0x30490fdb13137423 */ /* 0x000fce000000000e */
[----:B01----:R-:W-:Y:S05]  /*12f0*/  @!P0 BRA `(.L_x_12) ;  /* 0x0000000000108947 */ /* 0x003fea0003800000 */
[----:B------:R-:W-:-:S07]  /*1300*/  MOV R20, 0x1320 ;  /* 0x0000132000147802 */ /* 0x000fce0000000f00 */
[----:B-----5:R-:W-:Y:S05]  /*1310*/  CALL.REL.NOINC `($__internal_0_$__cuda_sm20_sqrt_rn_f32_slowpath) ;  /* 0x0000000000687944 */ /* 0x020fea0003c00000 */
[----:B------:R-:W-:Y:S01]  /*1320*/  MOV R14, R21 ;  /* 0x00000015000e7202 */ /* 0x000fe20000000f00 */
[----:B------:R-:W-:Y:S06]  /*1330*/  BRA `(.L_x_13) ;  /* 0x0000000000107947 */ /* 0x000fec0003800000 */
.L_x_12:
[----:B------:R-:W-:Y:S01]  /*1340*/  FMUL.FTZ R14, R15, R20 ;  /* 0x000000140f0e7220 */ /* 0x000fe20000410000 */
[----:B------:R-:W-:-:S03]  /*1350*/  FMUL.FTZ R20, R20, 0.5 ;  /* 0x3f00000014147820 */ /* 0x000fc60000410000 */
[----:B------:R-:W-:-:S04]  /*1360*/  FFMA R15, -R14, R14, R15 ;  /* 0x0000000e0e0f7223 */ /* 0x000fc8000000010f */
[----:B------:R-:W-:-:S07]  /*1370*/  FFMA R14, R15, R20, R14 ;  /* 0x000000140f0e7223 */ /* 0x000fce000000000e */
.L_x_13:
[----:B------:R-:W-:Y:S05]  /*1380*/  BSYNC.RECONVERGENT B0 ;  /* 0x0000000000007941 */ /* 0x000fea0003800200 */
.L_x_11:
[----:B------:R-:W-:Y:S01]  /*1390*/  FMUL.RZ R21, R19, 0.15915493667125701904 ;  /* 0x3e22f98313157820 */ /* 0x000fe2000040c000 */
[----:B------:R-:W-:-:S03]  /*13a0*/  MOV R20, R16 ;  /* 0x0000001000147202 */ /* 0x000fc60000000f00 */
[----:B------:R-:W0:Y:S08]  /*13b0*/  MUFU.COS R19, R21 ;  /* 0x0000001500137308 */ /* 0x000e300000000000 */
[----:B------:R-:W1:Y:S01]  /*13c0*/  MUFU.SIN R15, R21 ;  /* 0x00000015000f7308 */ /* 0x000e620000000400 */
[----:B0-----:R-:W-:Y:S01]  /*13d0*/  FMUL R16, R19, R14 ;  /* 0x0000000e13107220 */ /* 0x001fe20000400000 */
[----:B------:R-:W-:-:S02]  /*13e0*/  IMAD.MOV.U32 R19, RZ, RZ, 0x1 ;  /* 0x00000001ff137424 */ /* 0x000fc400078e00ff */
[----:B-1----:R-:W-:-:S07]  /*13f0*/  FMUL R24, R15, R14 ;  /* 0x0000000e0f187220 */ /* 0x002fce0000400000 */
.L_x_2:
[----:B------:R-:W-:Y:S05]  /*1400*/  BSYNC.RECONVERGENT B1 ;  /* 0x0000000000017941 */ /* 0x000fea0003800200 */
.L_x_1:
[----:B-----5:R-:W-:Y:S01]  /*1410*/  FADD R14, R2, R25 ;  /* 0x00000019020e7221 */ /* 0x020fe20000000000 */
[----:B------:R-:W-:-:S03]  /*1420*/  IADD3 R5, PT, PT, R5, UR20, RZ ;  /* 0x0000001405057c10 */ /* 0x000fc6000fffe0ff */
[----:B------:R-:W-:Y:S01]  /*1430*/  FFMA R21, R3, R24, R14 ;  /* 0x0000001803157223 */ /* 0x000fe2000000000e */
[----:B------:R-:W-:Y:S01]  /*1440*/  IMAD.WIDE R14, R23, 0x2, R12 ;  /* 0x00000002170e7825 */ /* 0x000fe200078e020c */
[----:B------:R-:W-:-:S04]  /*1450*/  ISETP.GE.AND P0, PT, R5, UR22, PT ;  /* 0x0000001605007c0c */ /* 0x000fc8000bf06270 */
[----:B------:R-:W0:Y:S02]  /*1460*/  F2I.U32.NTZ R21, R21 ;  /* 0x0000001500157305 */ /* 0x000e240000203000 */
[----:B0-----:R-:W-:-:S05]  /*1470*/  VIMNMX R23, PT, PT, R21, UR21, PT ;  /* 0x0000001515177c48 */ /* 0x001fca000bfe0100 */
[----:B------:R0:W-:Y:S02]  /*1480*/  STG.E.U16 desc[UR6][R14.64], R23 ;  /* 0x000000170e007986 */ /* 0x0001e4000c101506 */
[----:B------:R-:W-:Y:S05]  /*1490*/  @!P0 BRA `(.L_x_14) ;  /* 0xfffffff0008c8947 */ /* 0x000fea000383ffff */
[----:B------:R-:W-:Y:S05]  /*14a0*/  BSYNC.RECONVERGENT B2 ;  /* 0x0000000000027941 */ /* 0x000fea0003800200 */
.L_x_0:
[----:B------:R-:W-:Y:S05]  /*14b0*/  EXIT ;  /* 0x000000000000794d */ /* 0x000fea0003800000 */
        .weak           $__internal_0_$__cuda_sm20_sqrt_rn_f32_slowpath
        .type           $__internal_0_$__cuda_sm20_sqrt_rn_f32_slowpath,@function
        .size           $__internal_0_$__cuda_sm20_sqrt_rn_f32_slowpath,(.L_x_40 - $__internal_0_$__cuda_sm20_sqrt_rn_f32_slowpath)
$__internal_0_$__cuda_sm20_sqrt_rn_f32_slowpath:
[----:B------:R-:W-:-:S13]  /*14c0*/  LOP3.LUT P0, RZ, R15, 0x7fffffff, RZ, 0xc0, !PT ;  /* 0x7fffffff0fff7812 */ /* 0x000fda000780c0ff */
[----:B------:R-:W-:Y:S05]  /*14d0*/  @!P0 BRA `(.L_x_15) ;  /* 0x0000000000448947 */ /* 0x000fea0003800000 */
[----:B------:R-:W-:Y:S02]  /*14e0*/  FSETP.GEU.FTZ.AND P0, PT, R15, RZ, PT ;  /* 0x000000ff0f00720b */ /* 0x000fe40003f1e000 */
[----:B------:R-:W-:-:S11]  /*14f0*/  MOV R14, R15 ;  /* 0x0000000f000e7202 */ /* 0x000fd60000000f00 */
[----:B------:R-:W-:Y:S01]  /*1500*/  @!P0 MOV R15, 0x7fffffff ;  /* 0x7fffffff000f8802 */ /* 0x000fe20000000f00 */
[----:B------:R-:W-:Y:S06]  /*1510*/  @!P0 BRA `(.L_x_15) ;  /* 0x0000000000348947 */ /* 0x000fec0003800000 */
[----:B------:R-:W-:-:S13]  /*1520*/  FSETP.GTU.FTZ.AND P0, PT, |R14|, +INF , PT ;  /* 0x7f8000000e00780b */ /* 0x000fda0003f1c200 */
[----:B------:R-:W-:Y:S01]  /*1530*/  @P0 FADD.FTZ R15, R14, 1 ;  /* 0x3f8000000e0f0421 */ /* 0x000fe20000010000 */
[----:B------:R-:W-:Y:S06]  /*1540*/  @P0 BRA `(.L_x_15) ;  /* 0x0000000000280947 */ /* 0x000fec0003800000 */
[----:B------:R-:W-:-:S13]  /*1550*/  FSETP.NEU.FTZ.AND P0, PT, |R14|, +INF , PT ;  /* 0x7f8000000e00780b */ /* 0x000fda0003f1d200 */
[----:B------:R-:W-:-:S04]  /*1560*/  @P0 FFMA R21, R14, 1.84467440737095516160e+19, RZ ;  /* 0x5f8000000e150823 */ /* 0x000fc800000000ff */
[----:B------:R-:W0:Y:S02]  /*1570*/  @P0 MUFU.RSQ R24, R21 ;  /* 0x0000001500180308 */ /* 0x000e240000001400 */
[----:B0-----:R-:W-:Y:S01]  /*1580*/  @P0 FMUL.FTZ R26, R21, R24 ;  /* 0x00000018151a0220 */ /* 0x001fe20000410000 */
[----:B------:R-:W-:-:S03]  /*1590*/  @P0 FMUL.FTZ R24, R24, 0.5 ;  /* 0x3f00000018180820 */ /* 0x000fc60000410000 */
[----:B------:R-:W-:-:S04]  /*15a0*/  @P0 FADD.FTZ R15, -R26, -RZ ;  /* 0x800000ff1a0f0221 */ /* 0x000fc80000010100 */
[----:B------:R-:W-:Y:S01]  /*15b0*/  @P0 FFMA R27, R26, R15, R21 ;  /* 0x0000000f1a1b0223 */ /* 0x000fe20000000015 */
[----:B------:R-:W-:-:S03]  /*15c0*/  @!P0 IMAD.MOV.U32 R15, RZ, RZ, R14 ;  /* 0x000000ffff0f8224 */ /* 0x000fc600078e000e */
[----:B------:R-:W-:-:S04]  /*15d0*/  @P0 FFMA R24, R27, R24, R26 ;  /* 0x000000181b180223 */ /* 0x000fc8000000001a */
[----:B------:R-:W-:-:S07]  /*15e0*/  @P0 FMUL.FTZ R15, R24, 2.3283064365386962891e-10 ;  /* 0x2f800000180f0820 */ /* 0x000fce0000410000 */
.L_x_15:
[----:B------:R-:W-:Y:S01]  /*15f0*/  MOV R21, R15 ;  /* 0x0000000f00157202 */ /* 0x000fe20000000f00 */
[----:B------:R-:W-:Y:S01]  /*1600*/  HFMA2 R15, -RZ, RZ, 0, 0 ;  /* 0x00000000ff0f7431 */ /* 0x000fe200000001ff */
[----:B------:R-:W-:-:S04]  /*1610*/  MOV R14, R20 ;  /* 0x00000014000e7202 */ /* 0x000fc80000000f00 */
[----:B------:R-:W-:Y:S05]  /*1620*/  RET.REL.NODEC R14 `(digitize) ;  /* 0xffffffe80e747950 */ /* 0x000fea0003c3ffff */
.L_x_16:
[----:B------:R-:W-:-:S00]  /*1630*/  BRA `(.L_x_16) ;  /* 0xfffffffc00fc7947 */ /* 0x000fc0000383ffff */
[----:B------:R-:W-:-:S00]  /*1640*/  NOP ;  /* 0x0000000000007918 */ /* 0x000fc00000000000 */
        /* <DEDUP_REMOVED lines=11> */
.L_x_40:


//--------------------- .text.peak_detection      --------------------------
	.section	.text.peak_detection,"ax",@progbits
	.align	128
        .global         peak_detection
        .type           peak_detection,@function
        .size           peak_detection,(.L_x_42 - peak_detection)
        .other          peak_detection,@"STO_CUDA_ENTRY STV_DEFAULT"
peak_detection:
.text.peak_detection:
[----:B------:R-:W-:Y:S01]  /*0000*/  LDC R1, c[0x0][0x37c] ;  /* 0x0000df00ff017b82 */ /* 0x000fe20000000800 */
[----:B------:R-:W0:Y:S01]  /*0010*/  S2R R14, SR_CTAID.X ;  /* 0x00000000000e7919 */ /* 0x000e220000002500 */
[----:B------:R-:W0:Y:S02]  /*0020*/  LDCU UR4, c[0x0][0x3b4] ;  /* 0x00007680ff0477ac */ /* 0x000e240008000800 */
[----:B0-----:R-:W-:-:S13]  /*0030*/  ISETP.GE.AND P0, PT, R14, UR4, PT ;  /* 0x000000040e007c0c */ /* 0x001fda000bf06270 */
[----:B------:R-:W-:Y:S05]  /*0040*/  @P0 EXIT ;  /* 0x000000000000094d */ /* 0x000fea0003800000 */
[----:B------:R-:W0:Y:S01]  /*0050*/  LDC.64 R2, c[0x0][0x3a8] ;  /* 0x0000ea00ff027b82 */ /* 0x000e220000000a00 */
[----:B------:R-:W1:Y:S01]  /*0060*/  LDCU.64 UR6, c[0x0][0x358] ;  /* 0x00006b00ff0677ac */ /* 0x000e620008000a00 */
[----:B0-----:R-:W-:-:S06]  /*0070*/  IMAD.WIDE.U32 R2, R14, 0x4, R2 ;  /* 0x000000040e027825 */ /* 0x001fcc00078e0002 */
[----:B-1----:R-:W2:Y:S01]  /*0080*/  LDG.E R2, desc[UR6][R2.64] ;  /* 0x0000000602027981 */ /* 0x002ea2000c1e1900 */
[----:B------:R-:W0:Y:S01]  /*0090*/  S2R R12, SR_TID.X ;  /* 0x00000000000c7919 */ /* 0x000e220000002100 */
[----:B--2---:R-:W-:-:S13]  /*00a0*/  ISETP.NE.AND P0, PT, R2, 0x1, PT ;  /* 0x000000010200780c */ /* 0x004fda0003f05270 */
[----:B0-----:R-:W-:Y:S05]  /*00b0*/  @P0 BRA `(.L_x_17) ;  /* 0x0000000000240947 */ /* 0x001fea0003800000 */
[----:B------:R-:W-:-:S13]  /*00c0*/  ISETP.NE.AND P0, PT, R12, RZ, PT ;  /* 0x000000ff0c00720c */ /* 0x000fda0003f05270 */
[----:B------:R-:W-:Y:S05]  /*00d0*/  @P0 EXIT ;  /* 0x000000000000094d */ /* 0x000fea0003800000 */
[----:B------:R-:W0:Y:S08]  /*00e0*/  LDC.64 R2, c[0x0][0x380] ;  /* 0x0000e000ff027b82 */ /* 0x000e300000000a00 */
[----:B------:R-:W1:Y:S01]  /*00f0*/  LDC.64 R4, c[0x0][0x388] ;  /* 0x0000e200ff047b82 */ /* 0x000e620000000a00 */
[----:B0-----:R-:W-:-:S05]  /*0100*/  IMAD.WIDE.U32 R2, R14, 0x4, R2 ;  /* 0x000000040e027825 */ /* 0x001fca00078e0002 */
[----:B------:R-:W-:Y:S01]  /*0110*/  STG.E desc[UR6][R2.64], RZ ;  /* 0x000000ff02007986 */ /* 0x000fe2000c101906 */
[----:B-1----:R-:W-:-:S05]  /*0120*/  IMAD.WIDE.U32 R14, R14, 0x4, R4 ;  /* 0x000000040e0e7825 */ /* 0x002fca00078e0004 */
[----:B------:R-:W-:Y:S01]  /*0130*/  STG.E desc[UR6][R14.64], RZ ;  /* 0x000000ff0e007986 */ /* 0x000fe2000c101906 */
[----:B------:R-:W-:Y:S05]  /*0140*/  EXIT ;  /* 0x000000000000794d */ /* 0x000fea0003800000 */
.L_x_17:
[----:B------:R-:W0:Y:S01]  /*0150*/  S2UR UR5, SR_CgaCtaId ;  /* 0x00000000000579c3 */ /* 0x000e220000008800 */
[----:B------:R-:W-:Y:S01]  /*0160*/  UMOV UR4, 0x400 ;  /* 0x0000040000047882 */ /* 0x000fe20000000000 */
[----:B------:R-:W-:-:S06]  /*0170*/  IMAD.MOV.U32 R0, RZ, RZ, -0x368bdc00 ;  /* 0xc9742400ff007424 */ /* 0x000fcc00078e00ff */
[----:B------:R-:W1:Y:S08]  /*0180*/  LDC R13, c[0x0][0x360] ;  /* 0x0000d800ff0d7b82 */ /* 0x000e700000000800 */
[----:B------:R-:W2:Y:S01]  /*0190*/  LDC R8, c[0x0][0x3b0] ;  /* 0x0000ec00ff087b82 */ /* 0x000ea20000000800 */
[----:B0-----:R-:W-:-:S06]  /*01a0*/  ULEA UR4, UR5, UR4, 0x18 ;  /* 0x0000000405047291 */ /* 0x001fcc000f8ec0ff */
[----:B------:R-:W-:-:S05]  /*01b0*/  LEA R10, R12, UR4, 0x2 ;  /* 0x000000040c0a7c11 */ /* 0x000fca000f8e10ff */
[C---:B-1----:R-:W-:Y:S01]  /*01c0*/  IMAD R9, R13.reuse, 0x4, R10 ;  /* 0x000000040d097824 */ /* 0x042fe200078e020a */
[----:B------:R0:W-:Y:S01]  /*01d0*/  STS [R10], R0 ;  /* 0x000000000a007388 */ /* 0x0001e20000000800 */
[----:B--2---:R-:W-:-:S03]  /*01e0*/  VIMNMX.U32 R11, PT, PT, R13, R8, PT ;  /* 0x000000080d0b7248 */ /* 0x004fc60003fe0000 */
[----:B------:R0:W-:Y:S01]  /*01f0*/  STS [R9], R0 ;  /* 0x0000000009007388 */ /* 0x0001e20000000800 */
[----:B------:R-:W-:-:S13]  /*0200*/  ISETP.GE.U32.AND P0, PT, R12, R11, PT ;  /* 0x0000000b0c00720c */ /* 0x000fda0003f06070 */
[----:B0-----:R-:W-:Y:S05]  /*0210*/  @P0 EXIT ;  /* 0x000000000000094d */ /* 0x001fea0003800000 */
[-C--:B------:R-:W-:Y:S01]  /*0220*/  ISETP.GE.AND P0, PT, R11, R8.reuse, PT ;  /* 0x000000080b00720c */ /* 0x080fe20003f06270 */
[----:B------:R-:W0:Y:S03]  /*0230*/  LDCU UR8, c[0x0][0x3a0] ;  /* 0x00007400ff0877ac */ /* 0x000e260008000800 */
[C---:B------:R-:W-:Y:S01]  /*0240*/  ISETP.GE.AND P1, PT, R12.reuse, R8, P0 ;  /* 0x000000080c00720c */ /* 0x040fe20000726270 */
[----:B------:R-:W1:Y:S08]  /*0250*/  LDCU.64 UR4, c[0x0][0x390] ;  /* 0x00007200ff0477ac */ /* 0x000e700008000a00 */
[----:B------:R-:W-:-:S02]  /*0260*/  @P0 VIADD R18, R12, 0x1 ;  /* 0x000000010c120836 */ /* 0x000fc40000000000 */
[--C-:B------:R-:W-:Y:S02]  /*0270*/  @P0 IMAD.MOV.U32 R15, RZ, RZ, R12.reuse ;  /* 0x000000ffff0f0224 */ /* 0x100fe400078e000c */
[----:B------:R-:W-:Y:S01]  /*0280*/  @P1 IMAD.MOV R18, RZ, RZ, R12 ;  /* 0x000000ffff121224 */ /* 0x000fe200078e020c */
[----:B------:R-:W-:Y:S06]  /*0290*/  @P0 BRA `(.L_x_18) ;  /* 0x0000000000600947 */ /* 0x000fec0003800000 */
[----:B------:R-:W2:Y:S01]  /*02a0*/  I2F.U32.RP R4, R11 ;  /* 0x0000000b00047306 */ /* 0x000ea20000209000 */
[----:B------:R-:W-:Y:S01]  /*02b0*/  IMAD.MOV R5, RZ, RZ, -R11 ;  /* 0x000000ffff057224 */ /* 0x000fe200078e0a0b */
[C---:B------:R-:W-:Y:S02]  /*02c0*/  IADD3 R0, PT, PT, R11.reuse, -0x1, R8 ;  /* 0xffffffff0b007810 */ /* 0x040fe40007ffe008 */
[----:B------:R-:W-:-:S04]  /*02d0*/  ISETP.NE.U32.AND P2, PT, R11, RZ, PT ;  /* 0x000000ff0b00720c */ /* 0x000fc80003f45070 */
[----:B--2---:R-:W2:Y:S02]  /*02e0*/  MUFU.RCP R4, R4 ;  /* 0x0000000400047308 */ /* 0x004ea40000001000 */
[----:B--2---:R-:W-:-:S06]  /*02f0*/  VIADD R2, R4, 0xffffffe ;  /* 0x0ffffffe04027836 */ /* 0x004fcc0000000000 */
[----:B------:R2:W3:Y:S02]  /*0300*/  F2I.FTZ.U32.TRUNC.NTZ R3, R2 ;  /* 0x0000000200037305 */ /* 0x0004e4000021f000 */
[----:B--2---:R-:W-:Y:S02]  /*0310*/  IMAD.MOV.U32 R2, RZ, RZ, RZ ;  /* 0x000000ffff027224 */ /* 0x004fe400078e00ff */
[----:B---3--:R-:W-:-:S04]  /*0320*/  IMAD R5, R5, R3, RZ ;  /* 0x0000000305057224 */ /* 0x008fc800078e02ff */
[----:B------:R-:W-:-:S06]  /*0330*/  IMAD.HI.U32 R3, R3, R5, R2 ;  /* 0x0000000503037227 */ /* 0x000fcc00078e0002 */
[----:B------:R-:W-:-:S04]  /*0340*/  IMAD.HI.U32 R3, R3, R0, RZ ;  /* 0x0000000003037227 */ /* 0x000fc800078e00ff */
[----:B------:R-:W-:-:S04]  /*0350*/  IMAD.MOV R5, RZ, RZ, -R3 ;  /* 0x000000ffff057224 */ /* 0x000fc800078e0a03 */
[----:B------:R-:W-:-:S05]  /*0360*/  IMAD R0, R11, R5, R0 ;  /* 0x000000050b007224 */ /* 0x000fca00078e0200 */
[----:B------:R-:W-:-:S13]  /*0370*/  ISETP.GE.U32.AND P0, PT, R0, R11, PT ;  /* 0x0000000b0000720c */ /* 0x000fda0003f06070 */
[----:B------:R-:W-:Y:S02]  /*0380*/  @P0 IMAD.IADD R0, R0, 0x1, -R11 ;  /* 0x0000000100000824 */ /* 0x000fe400078e0a0b */
[----:B------:R-:W-:-:S03]  /*0390*/  @P0 VIADD R3, R3, 0x1 ;  /* 0x0000000103030836 */ /* 0x000fc60000000000 */
[----:B------:R-:W-:-:S13]  /*03a0*/  ISETP.GE.U32.AND P1, PT, R0, R11, PT ;  /* 0x0000000b0000720c */ /* 0x000fda0003f26070 */
[----:B------:R-:W-:Y:S01]  /*03b0*/  @P1 VIADD R3, R3, 0x1 ;  /* 0x0000000103031836 */ /* 0x000fe20000000000 */
[----:B------:R-:W-:-:S05]  /*03c0*/  @!P2 LOP3.LUT R3, RZ, R11, RZ, 0x33, !PT ;  /* 0x0000000bff03a212 */ /* 0x000fca00078e33ff */
[----:B------:R-:W-:-:S05]  /*03d0*/  IMAD.SHL.U32 R3, R3, 0x100, RZ ;  /* 0x0000010003037824 */ /* 0x000fca00078e00ff */
[----:B------:R-:W-:-:S05]  /*03e0*/  SHF.R.S32.HI R3, RZ, 0x8, R3 ;  /* 0x00000008ff037819 */ /* 0x000fca0000011403 */
[----:B------:R-:W-:-:S05]  /*03f0*/  IMAD R15, R3, R12, RZ ;  /* 0x0000000c030f7224 */ /* 0x000fca00078e02ff */
[C---:B------:R-:W-:Y:S02]  /*0400*/  VIADDMNMX R18, R15.reuse, R3, R8, PT ;  /* 0x000000030f127246 */ /* 0x040fe40003800108 */
[----:B------:R-:W-:-:S07]  /*0410*/  VIMNMX R15, PT, PT, R15, R8, PT ;  /* 0x000000080f0f7248 */ /* 0x000fce0003fe0100 */
.L_x_18:
[----:B------:R-:W-:Y:S01]  /*0420*/  ISETP.GE.AND P0, PT, R15, R18, PT ;  /* 0x000000120f00720c */ /* 0x000fe20003f06270 */
[----:B------:R-:W-:-:S12]  /*0430*/  BSSY.RECONVERGENT B0, `(.L_x_19) ;  /* 0x0000064000007945 */ /* 0x000fd80003800200 */
[----:B------:R-:W-:Y:S05]  /*0440*/  @P0 BRA `(.L_x_20) ;  /* 0x0000000400880947 */ /* 0x000fea0003800000 */
[----:B------:R-:W2:Y:S01]  /*0450*/  LDC.64 R6, c[0x0][0x3a0] ;  /* 0x0000e800ff067b82 */ /* 0x000ea20000000a00 */
[----:B------:R-:W-:Y:S01]  /*0460*/  IADD3 R0, PT, PT, -R15, R18, RZ ;  /* 0x000000120f007210 */ /* 0x000fe20007ffe1ff */
[----:B------:R-:W-:Y:S01]  /*0470*/  BSSY.RECONVERGENT B1, `(.L_x_21) ;  /* 0x000001f000017945 */ /* 0x000fe20003800200 */
[----:B------:R-:W-:Y:S02]  /*0480*/  IMAD R8, R14, R8, RZ ;  /* 0x000000080e087224 */ /* 0x000fe400078e02ff */
[----:B------:R-:W-:Y:S01]  /*0490*/  LOP3.LUT P0, R20, R0, 0x3, RZ, 0xc0, !PT ;  /* 0x0000000300147812 */ /* 0x000fe2000780c0ff */
[----:B------:R-:W-:Y:S02]  /*04a0*/  IMAD.MOV.U32 R0, RZ, RZ, -0x368bdc00 ;  /* 0xc9742400ff007424 */ /* 0x000fe400078e00ff */
[----:B--2---:R-:W-:Y:S01]  /*04b0*/  FADD R6, R6, R7 ;  /* 0x0000000706067221 */ /* 0x004fe20000000000 */
[----:B------:R-:W-:-:S09]  /*04c0*/  IMAD.MOV.U32 R7, RZ, RZ, R15 ;  /* 0x000000ffff077224 */ /* 0x000fd200078e000f */
[----:B------:R-:W-:Y:S05]  /*04d0*/  @!P0 BRA `(.L_x_22) ;  /* 0x0000000000608947 */ /* 0x000fea0003800000 */
[----:B------:R-:W2:Y:S01]  /*04e0*/  LDC.64 R2, c[0x0][0x398] ;  /* 0x0000e600ff027b82 */ /* 0x000ea20000000a00 */
[----:B------:R-:W-:Y:S02]  /*04f0*/  IMAD.MOV R20, RZ, RZ, -R20 ;  /* 0x000000ffff147224 */ /* 0x000fe400078e0a14 */
[--C-:B------:R-:W-:Y:S02]  /*0500*/  IMAD.IADD R19, R8, 0x1, R15.reuse ;  /* 0x0000000108137824 */ /* 0x100fe400078e020f */
[----:B------:R-:W-:Y:S02]  /*0510*/  IMAD.MOV.U32 R0, RZ, RZ, -0x368bdc00 ;  /* 0xc9742400ff007424 */ /* 0x000fe400078e00ff */
[----:B------:R-:W-:Y:S01]  /*0520*/  IMAD.MOV.U32 R7, RZ, RZ, R15 ;  /* 0x000000ffff077224 */ /* 0x000fe200078e000f */
[----:B------:R-:W3:Y:S06]  /*0530*/  LDC.64 R4, c[0x0][0x390] ;  /* 0x0000e400ff047b82 */ /* 0x000eec0000000a00 */
.L_x_25:
[----:B0-2---:R-:W-:-:S05]  /*0540*/  IMAD.WIDE R16, R7, 0x4, R2 ;  /* 0x0000000407107825 */ /* 0x005fca00078e0202 */
[----:B------:R-:W2:Y:S01]  /*0550*/  LDG.E R21, desc[UR6][R16.64] ;  /* 0x0000000610157981 */ /* 0x000ea2000c1e1900 */
[----:B------:R-:W-:Y:S01]  /*0560*/  VIADD R20, R20, 0x1 ;  /* 0x0000000114147836 */ /* 0x000fe20000000000 */
[----:B------:R-:W-:Y:S04]  /*0570*/  BSSY.RECONVERGENT B2, `(.L_x_23) ;  /* 0x000000b000027945 */ /* 0x000fe80003800200 */
[----:B------:R-:W-:Y:S02]  /*0580*/  ISETP.NE.AND P1, PT, R20, RZ, PT ;  /* 0x000000ff1400720c */ /* 0x000fe40003f25270 */
[----:B--2---:R-:W-:-:S04]  /*0590*/  FSETP.GEU.AND P0, PT, R21, R6, PT ;  /* 0x000000061500720b */ /* 0x004fc80003f0e000 */
[----:B0-----:R-:W-:-:S13]  /*05a0*/  FSETP.LTU.OR P0, PT, R21, UR8, P0 ;  /* 0x0000000815007c0b */ /* 0x001fda0008709400 */
[----:B------:R-:W-:Y:S05]  /*05b0*/  @P0 BRA `(.L_x_24) ;  /* 0x0000000000180947 */ /* 0x000fea0003800000 */
[----:B---3--:R-:W-:-:S06]  /*05c0*/  IMAD.WIDE R16, R19, 0x4, R4 ;  /* 0x0000000413107825 */ /* 0x008fcc00078e0204 */
[----:B------:R-:W2:Y:S02]  /*05d0*/  LDG.E R17, desc[UR6][R16.64] ;  /* 0x0000000610117981 */ /* 0x000ea4000c1e1900 */
[----:B--2---:R-:W-:-:S13]  /*05e0*/  FSETP.GEU.AND P0, PT, R0, R17, PT ;  /* 0x000000110000720b */ /* 0x004fda0003f0e000 */
[----:B------:R0:W-:Y:S01]  /*05f0*/  @!P0 STS [R10], R17 ;  /* 0x000000110a008388 */ /* 0x0001e20000000800 */
[----:B------:R-:W-:-:S03]  /*0600*/  @!P0 IMAD.MOV.U32 R0, RZ, RZ, R17 ;  /* 0x000000ffff008224 */ /* 0x000fc600078e0011 */
[----:B------:R0:W-:Y:S04]  /*0610*/  @!P0 STS [R9], R21 ;  /* 0x0000001509008388 */ /* 0x0001e80000000800 */
.L_x_24:
[----:B-1----:R-:W-:Y:S05]  /*0620*/  BSYNC.RECONVERGENT B2 ;  /* 0x0000000000027941 */ /* 0x002fea0003800200 */
.L_x_23:
[----:B------:R-:W-:Y:S01]  /*0630*/  IADD3 R7, PT, PT, R7, 0x1, RZ ;  /* 0x0000000107077810 */ /* 0x000fe20007ffe0ff */
[----:B------:R-:W-:Y:S01]  /*0640*/  VIADD R19, R19, 0x1 ;  /* 0x0000000113137836 */ /* 0x000fe20000000000 */
[----:B------:R-:W-:Y:S06]  /*0650*/  @P1 BRA `(.L_x_25) ;  /* 0xfffffffc00b81947 */ /* 0x000fec000383ffff */
.L_x_22:
[----:B01----:R-:W-:Y:S05]  /*0660*/  BSYNC.RECONVERGENT B1 ;  /* 0x0000000000017941 */ /* 0x003fea0003800200 */
.L_x_21:
[----:B------:R-:W-:-:S05]  /*0670*/  IMAD.IADD R2, R15, 0x1, -R18 ;  /* 0x000000010f027824 */ /* 0x000fca00078e0a12 */
[----:B------:R-:W-:-:S13]  /*0680*/  ISETP.GT.U32.AND P0, PT, R2, -0x4, PT ;  /* 0xfffffffc0200780c */ /* 0x000fda0003f04070 */
[----:B------:R-:W-:Y:S05]  /*0690*/  @P0 BRA `(.L_x_20) ;  /* 0x0000000000f40947 */ /* 0x000fea0003800000 */
[----:B------:R-:W0:Y:S01]  /*06a0*/  LDC R15, c[0x0][0x3a0] ;  /* 0x0000e800ff0f7b82 */ /* 0x000e220000000800 */
[----:B------:R-:W-:Y:S02]  /*06b0*/  IMAD.IADD R18, R7, 0x1, -R18 ;  /* 0x0000000107127824 */ /* 0x000fe400078e0a12 */
[----:B------:R-:W-:-:S05]  /*06c0*/  IMAD.IADD R19, R8, 0x1, R7 ;  /* 0x0000000108137824 */ /* 0x000fca00078e0207 */
[----:B------:R-:W1:Y:S08]  /*06d0*/  LDC.64 R2, c[0x0][0x398] ;  /* 0x0000e600ff027b82 */ /* 0x000e700000000a00 */
[----:B---3--:R-:W2:Y:S02]  /*06e0*/  LDC.64 R4, c[0x0][0x390] ;  /* 0x0000e400ff047b82 */ /* 0x008ea40000000a00 */
.L_x_34:
[----:B-1-3--:R-:W-:-:S05]  /*06f0*/  IMAD.WIDE R16, R7, 0x4, R2 ;  /* 0x0000000407107825 */ /* 0x00afca00078e0202 */
[----:B------:R-:W3:Y:S04]  /*0700*/  LDG.E R26, desc[UR6][R16.64] ;  /* 0x00000006101a7981 */ /* 0x000ee8000c1e1900 */
[----:B0-----:R1:W5:Y:S04]  /*0710*/  LDG.E R20, desc[UR6][R16.64+0x4] ;  /* 0x0000040610147981 */ /* 0x001368000c1e1900 */
[----:B------:R1:W5:Y:S04]  /*0720*/  LDG.E R22, desc[UR6][R16.64+0x8] ;  /* 0x0000080610167981 */ /* 0x000368000c1e1900 */
[----:B------:R1:W5:Y:S01]  /*0730*/  LDG.E R24, desc[UR6][R16.64+0xc] ;  /* 0x00000c0610187981 */ /* 0x000362000c1e1900 */
[----:B------:R-:W-:Y:S01]  /*0740*/  BSSY.RECONVERGENT B1, `(.L_x_26) ;  /* 0x000000a000017945 */ /* 0x000fe20003800200 */
[----:B---3--:R-:W-:-:S04]  /*0750*/  FSETP.GEU.AND P0, PT, R26, R6, PT ;  /* 0x000000061a00720b */ /* 0x008fc80003f0e000 */
[----:B0-----:R-:W-:-:S13]  /*0760*/  FSETP.LTU.OR P0, PT, R26, R15, P0 ;  /* 0x0000000f1a00720b */ /* 0x001fda0000709400 */
[----:B-1----:R-:W-:Y:S05]  /*0770*/  @P0 BRA `(.L_x_27) ;  /* 0x0000000000180947 */ /* 0x002fea0003800000 */
[----:B--2---:R-:W-:-:S06]  /*0780*/  IMAD.WIDE R16, R19, 0x4, R4 ;  /* 0x0000000413107825 */ /* 0x004fcc00078e0204 */
[----:B------:R-:W2:Y:S02]  /*0790*/  LDG.E R17, desc[UR6][R16.64] ;  /* 0x0000000610117981 */ /* 0x000ea4000c1e1900 */
[----:B--2---:R-:W-:-:S13]  /*07a0*/  FSETP.GEU.AND P0, PT, R0, R17, PT ;  /* 0x000000110000720b */ /* 0x004fda0003f0e000 */
[----:B------:R0:W-:Y:S01]  /*07b0*/  @!P0 STS [R10], R17 ;  /* 0x000000110a008388 */ /* 0x0001e20000000800 */
[----:B------:R-:W-:-:S03]  /*07c0*/  @!P0 IMAD.MOV.U32 R0, RZ, RZ, R17 ;  /* 0x000000ffff008224 */ /* 0x000fc600078e0011 */
[----:B------:R0:W-:Y:S04]  /*07d0*/  @!P0 STS [R9], R26 ;  /* 0x0000001a09008388 */ /* 0x0001e80000000800 */
.L_x_27:
[----:B------:R-:W-:Y:S05]  /*07e0*/  BSYNC.RECONVERGENT B1 ;  /* 0x0000000000017941 */ /* 0x000fea0003800200 */
.L_x_26:
[-C--:B-----5:R-:W-:Y:S01]  /*07f0*/  FSETP.GEU.AND P1, PT, R20, R6.reuse, PT ;  /* 0x000000061400720b */ /* 0x0a0fe20003f2e000 */
[----:B------:R-:W-:Y:S01]  /*0800*/  VIADD R18, R18, 0x4 ;  /* 0x0000000412127836 */ /* 0x000fe20000000000 */
[----:B0-----:R-:W-:Y:S01]  /*0810*/  SHF.R.S32.HI R17, RZ, 0x1f, R7 ;  /* 0x0000001fff117819 */ /* 0x001fe20000011407 */
[----:B------:R-:W-:Y:S01]  /*0820*/  BSSY.RECONVERGENT B1, `(.L_x_28) ;  /* 0x0000011000017945 */ /* 0x000fe20003800200 */
[----:B------:R-:W-:Y:S02]  /*0830*/  FSETP.LTU.OR P1, PT, R20, R15, P1 ;  /* 0x0000000f1400720b */ /* 0x000fe40000f29400 */
[----:B------:R-:W-:Y:S02]  /*0840*/  IADD3 R21, P0, PT, R8, R7, RZ ;  /* 0x0000000708157210 */ /* 0x000fe40007f1e0ff */
[----:B------:R-:W-:Y:S02]  /*0850*/  FSETP.GEU.AND P2, PT, R22, R6, PT ;  /* 0x000000061600720b */ /* 0x000fe40003f4e000 */
[----:B------:R-:W-:-:S02]  /*0860*/  LEA.HI.X.SX32 R26, R8, R17, 0x1, P0 ;  /* 0x00000011081a7211 */ /* 0x000fc400000f0eff */
[----:B------:R-:W-:Y:S02]  /*0870*/  FSETP.GEU.AND P0, PT, R24, R6, PT ;  /* 0x000000061800720b */ /* 0x000fe40003f0e000 */
[C---:B------:R-:W-:Y:S02]  /*0880*/  LEA R16, P4, R21.reuse, UR4, 0x2 ;  /* 0x0000000415107c11 */ /* 0x040fe4000f8810ff */
[----:B------:R-:W-:Y:S02]  /*0890*/  ISETP.NE.AND P3, PT, R18, RZ, PT ;  /* 0x000000ff1200720c */ /* 0x000fe40003f65270 */
[-C--:B------:R-:W-:Y:S02]  /*08a0*/  FSETP.LTU.OR P2, PT, R22, R15.reuse, P2 ;  /* 0x0000000f1600720b */ /* 0x080fe40001749400 */
[----:B------:R-:W-:Y:S02]  /*08b0*/  FSETP.LTU.OR P0, PT, R24, R15, P0 ;  /* 0x0000000f1800720b */ /* 0x000fe40000709400 */
[----:B------:R-:W-:Y:S01]  /*08c0*/  LEA.HI.X R17, R21, UR5, R26, 0x2, P4 ;  /* 0x0000000515117c11 */ /* 0x000fe2000a0f141a */
[----:B------:R-:W-:Y:S10]  /*08d0*/  @P1 BRA `(.L_x_29) ;  /* 0x0000000000141947 */ /* 0x000ff40003800000 */
[----:B------:R-:W3:Y:S02]  /*08e0*/  LDG.E R21, desc[UR6][R16.64+0x4] ;  /* 0x0000040610157981 */ /* 0x000ee4000c1e1900 */
[----:B---3--:R-:W-:-:S13]  /*08f0*/  FSETP.GEU.AND P1, PT, R0, R21, PT ;  /* 0x000000150000720b */ /* 0x008fda0003f2e000 */
[----:B------:R0:W-:Y:S01]  /*0900*/  @!P1 STS [R10], R21 ;  /* 0x000000150a009388 */ /* 0x0001e20000000800 */
[----:B------:R-:W-:-:S03]  /*0910*/  @!P1 IMAD.MOV.U32 R0, RZ, RZ, R21 ;  /* 0x000000ffff009224 */ /* 0x000fc600078e0015 */
[----:B------:R0:W-:Y:S04]  /*0920*/  @!P1 STS [R9], R20 ;  /* 0x0000001409009388 */ /* 0x0001e80000000800 */
.L_x_29:
[----:B------:R-:W-:Y:S05]  /*0930*/  BSYNC.RECONVERGENT B1 ;  /* 0x0000000000017941 */ /* 0x000fea0003800200 */
.L_x_28:
[----:B------:R-:W-:Y:S04]  /*0940*/  BSSY.RECONVERGENT B1, `(.L_x_30) ;  /* 0x0000007000017945 */ /* 0x000fe80003800200 */
[----:B------:R-:W-:Y:S05]  /*0950*/  @P2 BRA `(.L_x_31) ;  /* 0x0000000000142947 */ /* 0x000fea0003800000 */
[----:B0-----:R-:W3:Y:S02]  /*0960*/  LDG.E R21, desc[UR6][R16.64+0x8] ;  /* 0x0000080610157981 */ /* 0x001ee4000c1e1900 */
[----:B---3--:R-:W-:-:S13]  /*0970*/  FSETP.GEU.AND P1, PT, R0, R21, PT ;  /* 0x000000150000720b */ /* 0x008fda0003f2e000 */
[----:B------:R1:W-:Y:S01]  /*0980*/  @!P1 STS [R10], R21 ;  /* 0x000000150a009388 */ /* 0x0003e20000000800 */
[----:B------:R-:W-:-:S03]  /*0990*/  @!P1 IMAD.MOV.U32 R0, RZ, RZ, R21 ;  /* 0x000000ffff009224 */ /* 0x000fc600078e0015 */
[----:B------:R1:W-:Y:S04]  /*09a0*/  @!P1 STS [R9], R22 ;  /* 0x0000001609009388 */ /* 0x0003e80000000800 */
.L_x_31:
[----:B------:R-:W-:Y:S05]  /*09b0*/  BSYNC.RECONVERGENT B1 ;  /* 0x0000000000017941 */ /* 0x000fea0003800200 */
.L_x_30:
[----:B------:R-:W-:Y:S04]  /*09c0*/  BSSY.RECONVERGENT B1, `(.L_x_32) ;  /* 0x0000007000017945 */ /* 0x000fe80003800200 */
[----:B------:R-:W-:Y:S05]  /*09d0*/  @P0 BRA `(.L_x_33) ;  /* 0x0000000000140947 */ /* 0x000fea0003800000 */
[----:B------:R-:W3:Y:S02]  /*09e0*/  LDG.E R17, desc[UR6][R16.64+0xc] ;  /* 0x00000c0610117981 */ /* 0x000ee4000c1e1900 */
[----:B---3--:R-:W-:-:S13]  /*09f0*/  FSETP.GEU.AND P0, PT, R0, R17, PT ;  /* 0x000000110000720b */ /* 0x008fda0003f0e000 */
[----:B------:R3:W-:Y:S01]  /*0a00*/  @!P0 STS [R10], R17 ;  /* 0x000000110a008388 */ /* 0x0007e20000000800 */
[----:B------:R-:W-:-:S03]  /*0a10*/  @!P0 MOV R0, R17 ;  /* 0x0000001100008202 */ /* 0x000fc60000000f00 */
[----:B------:R3:W-:Y:S04]  /*0a20*/  @!P0 STS [R9], R24 ;  /* 0x0000001809008388 */ /* 0x0007e80000000800 */
.L_x_33:
[----:B------:R-:W-:Y:S05]  /*0a30*/  BSYNC.RECONVERGENT B1 ;  /* 0x0000000000017941 */ /* 0x000fea0003800200 */
.L_x_32:
[----:B------:R-:W-:Y:S02]  /*0a40*/  VIADD R7, R7, 0x4 ;  /* 0x0000000407077836 */ /* 0x000fe40000000000 */
[----:B------:R-:W-:Y:S01]  /*0a50*/  VIADD R19, R19, 0x4 ;  /* 0x0000000413137836 */ /* 0x000fe20000000000 */
[----:B------:R-:W-:Y:S06]  /*0a60*/  @P3 BRA `(.L_x_34) ;  /* 0xfffffffc00203947 */ /* 0x000fec000383ffff */
.L_x_20:
[----:B01----:R-:W-:Y:S05]  /*0a70*/  BSYNC.RECONVERGENT B0 ;  /* 0x0000000000007941 */ /* 0x003fea0003800200 */
.L_x_19:
[----:B------:R-:W-:Y:S01]  /*0a80*/  BAR.SYNC.DEFER_BLOCKING 0x0 ;  /* 0x0000000000007b1d */ /* 0x000fe20000010000 */
[----:B------:R-:W-:-:S13]  /*0a90*/  ISETP.GE.U32.AND P0, PT, R11, 0x2, PT ;  /* 0x000000020b00780c */ /* 0x000fda0003f06070 */
[----:B------:R-:W-:Y:S05]  /*0aa0*/  @!P0 BRA `(.L_x_35) ;  /* 0x0000000000448947 */ /* 0x000fea0003800000 */
.L_x_38:
[--C-:B------:R-:W-:Y:S01]  /*0ab0*/  IMAD.MOV.U32 R2, RZ, RZ, R11.reuse ;  /* 0x000000ffff027224 */ /* 0x100fe200078e000b */
[----:B------:R-:W-:Y:S01]  /*0ac0*/  SHF.R.U32.HI R11, RZ, 0x1, R11 ;  /* 0x00000001ff0b7819 */ /* 0x000fe2000001160b */
[----:B------:R-:W-:Y:S03]  /*0ad0*/  BSSY.RECONVERGENT B0, `(.L_x_36) ;  /* 0x000000b000007945 */ /* 0x000fe60003800200 */
[----:B------:R-:W-:-:S13]  /*0ae0*/  ISETP.GE.U32.AND P0, PT, R12, R11, PT ;  /* 0x0000000b0c00720c */ /* 0x000fda0003f06070 */
[----:B0-----:R-:W-:Y:S05]  /*0af0*/  @P0 BRA `(.L_x_37) ;  /* 0x0000000000200947 */ /* 0x001fea0003800000 */
[----:B--23--:R-:W-:Y:S01]  /*0b00*/  IMAD R4, R11, 0x4, R10 ;  /* 0x000000040b047824 */ /* 0x00cfe200078e020a */
[----:B------:R-:W-:Y:S04]  /*0b10*/  LDS R0, [R10] ;  /* 0x000000000a007984 */ /* 0x000fe80000000800 */
[----:B------:R-:W0:Y:S02]  /*0b20*/  LDS R3, [R4] ;  /* 0x0000000004037984 */ /* 0x000e240000000800 */
[----:B0-----:R-:W-:-:S13]  /*0b30*/  FSETP.GEU.AND P0, PT, R0, R3, PT ;  /* 0x000000030000720b */ /* 0x001fda0003f0e000 */
[----:B------:R-:W-:Y:S01]  /*0b40*/  @!P0 IMAD R0, R13, 0x4, R4 ;  /* 0x000000040d008824 */ /* 0x000fe200078e0204 */
[----:B------:R-:W-:Y:S05]  /*0b50*/  @!P0 STS [R10], R3 ;  /* 0x000000030a008388 */ /* 0x000fea0000000800 */
[----:B------:R-:W0:Y:S04]  /*0b60*/  @!P0 LDS R0, [R0] ;  /* 0x0000000000008984 */ /* 0x000e280000000800 */
[----:B0-----:R0:W-:Y:S02]  /*0b70*/  @!P0 STS [R9], R0 ;  /* 0x0000000009008388 */ /* 0x0011e40000000800 */
.L_x_37:
[----:B------:R-:W-:Y:S05]  /*0b80*/  BSYNC.RECONVERGENT B0 ;  /* 0x0000000000007941 */ /* 0x000fea0003800200 */
.L_x_36:
[----:B------:R-:W-:Y:S01]  /*0b90*/  BAR.SYNC.DEFER_BLOCKING 0x0 ;  /* 0x0000000000007b1d */ /* 0x000fe20000010000 */
[----:B------:R-:W-:-:S13]  /*0ba0*/  ISETP.GT.U32.AND P0, PT, R2, 0x3, PT ;  /* 0x000000030200780c */ /* 0x000fda0003f04070 */
[----:B------:R-:W-:Y:S05]  /*0bb0*/  @P0 BRA `(.L_x_38) ;  /* 0xfffffffc00bc0947 */ /* 0x000fea000383ffff */
.L_x_35:
[----:B------:R-:W-:-:S13]  /*0bc0*/  ISETP.NE.AND P0, PT, R12, RZ, PT ;  /* 0x000000ff0c00720c */ /* 0x000fda0003f05270 */
[----:B------:R-:W-:Y:S05]  /*0bd0*/  @P0 EXIT ;  /* 0x000000000000094d */ /* 0x000fea0003800000 */
[----:B------:R-:W1:Y:S01]  /*0be0*/  S2R R3, SR_CgaCtaId ;  /* 0x0000000000037919 */ /* 0x000e620000008800 */
[----:B0-----:R-:W-:Y:S01]  /*0bf0*/  MOV R0, 0x400 ;  /* 0x0000040000007802 */ /* 0x001fe20000000f00 */
[----:B---3--:R-:W-:Y:S01]  /*0c00*/  IMAD.MOV.U32 R9, RZ, RZ, RZ ;  /* 0x000000ffff097224 */ /* 0x008fe200078e00ff */
[----:B--2---:R-:W0:Y:S02]  /*0c10*/  LDC.64 R4, c[0x0][0x388] ;  /* 0x0000e200ff047b82 */ /* 0x004e240000000a00 */
[----:B0-----:R-:W-:Y:S01]  /*0c20*/  IMAD.WIDE.U32 R4, R14, 0x4, R4 ;  /* 0x000000040e047825 */ /* 0x001fe200078e0004 */
[----:B-1----:R-:W-:-:S05]  /*0c30*/  LEA R6, R3, R0, 0x18 ;  /* 0x0000000003067211 */ /* 0x002fca00078ec0ff */
[----:B------:R-:W0:Y:S01]  /*0c40*/  LDC.64 R2, c[0x0][0x380] ;  /* 0x0000e000ff027b82 */ /* 0x000e220000000a00 */
[----:B------:R-:W1:Y:S01]  /*0c50*/  LDS R0, [R6] ;  /* 0x0000000006007984 */ /* 0x000e620000000800 */
[----:B0-----:R-:W-:Y:S01]  /*0c60*/  IMAD.WIDE.U32 R2, R14, 0x4, R2 ;  /* 0x000000040e027825 */ /* 0x001fe200078e0002 */
[----:B-1----:R-:W-:-:S04]  /*0c70*/  FSETP.GEU.AND P0, PT, R0, -999999, PT ;  /* 0xc97423f00000780b */ /* 0x002fc80003f0e000 */
[----:B------:R-:W-:-:S05]  /*0c80*/  FSEL R7, R0, RZ, P0 ;  /* 0x000000ff00077208 */ /* 0x000fca0000000000 */
[----:B------:R-:W-:Y:S04]  /*0c90*/  STG.E desc[UR6][R2.64], R7 ;  /* 0x0000000702007986 */ /* 0x000fe8000c101906 */
[----:B------:R-:W-:-:S05]  /*0ca0*/  @P0 IMAD R13, R13, 0x4, R6 ;  /* 0x000000040d0d0824 */ /* 0x000fca00078e0206 */
[----:B------:R-:W0:Y:S04]  /*0cb0*/  @P0 LDS R9, [R13] ;  /* 0x000000000d090984 */ /* 0x000e280000000800 */
[----:B0-----:R-:W-:Y:S01]  /*0cc0*/  STG.E desc[UR6][R4.64], R9 ;  /* 0x0000000904007986 */ /* 0x001fe2000c101906 */
[----:B------:R-:W-:Y:S05]  /*0cd0*/  EXIT ;  /* 0x000000000000794d */ /* 0x000fea0003800000 */
.L_x_39:
        /* <DEDUP_REMOVED lines=10> */
.L_x_42:


//--------------------- .nv.global.init           --------------------------
	.section	.nv.global.init,"aw",@progbits
	.align	4
.nv.global.init:
	.type		mrg32k3aM1SubSeq,@object
	.size		mrg32k3aM1SubSeq,(mrg32k3aM2SubSeq - mrg32k3aM1SubSeq)
mrg32k3aM1SubSeq:
        /*0000*/ 	.byte	0x0b, 0xcc, 0xee, 0x04, 0x73, 0x29, 0x8b, 0x6f, 0xf6, 0x53, 0x03, 0xf6, 0x23, 0xf6, 0xea, 0xda
        /* <DEDUP_REMOVED lines=125> */
	.type		mrg32k3aM2SubSeq,@object
	.size		mrg32k3aM2SubSeq,(mrg32k3aM1 - mrg32k3aM2SubSeq)
mrg32k3aM2SubSeq:
        /* <DEDUP_REMOVED lines=126> */
	.type		mrg32k3aM1,@object
	.size		mrg32k3aM1,(mrg32k3aM1Seq - mrg32k3aM1)
mrg32k3aM1:
        /* <DEDUP_REMOVED lines=144> */
	.type		mrg32k3aM1Seq,@object
	.size		mrg32k3aM1Seq,(mrg32k3aM2 - mrg32k3aM1Seq)
mrg32k3aM1Seq:
        /* <DEDUP_REMOVED lines=144> */
	.type		mrg32k3aM2,@object
	.size		mrg32k3aM2,(mrg32k3aM2Seq - mrg32k3aM2)
mrg32k3aM2:
        /* <DEDUP_REMOVED lines=144> */
	.type		mrg32k3aM2Seq,@object
	.size		mrg32k3aM2Seq,(precalc_xorwow_matrix - mrg32k3aM2Seq)
mrg32k3aM2Seq:
        /* <DEDUP_REMOVED lines=144> */
	.type		precalc_xorwow_matrix,@object
	.size		precalc_xorwow_matrix,(precalc_xorwow_offset_matrix - precalc_xorwow_matrix)
precalc_xorwow_matrix:
        /* <DEDUP_REMOVED lines=6400> */
	.type		precalc_xorwow_offset_matrix,@object
	.size		precalc_xorwow_offset_matrix,(.L_1 - precalc_xorwow_offset_matrix)
precalc_xorwow_offset_matrix:
        /* <DEDUP_REMOVED lines=6400> */
.L_1:


//--------------------- .nv.shared.digitize       --------------------------
	.section	.nv.shared.digitize,"aw",@nobits
	.sectionflags	@""
	.align	16
	.zero		1024


//--------------------- .nv.shared.reserved.0     --------------------------
	.section	.nv.shared.reserved.0,"aw",@nobits
	.weak		__nv_reservedSMEM_offset_0_alias
	.size		__nv_reservedSMEM_offset_0_alias, 0, 64
	.other		__nv_reservedSMEM_offset_0_alias,@"STO_CUDA_RESERVED_SHARED STV_DEFAULT"
__nv_reservedSMEM_offset_0_alias:
	.zero		0
	.zero		64


//--------------------- .nv.shared.peak_detection --------------------------
	.section	.nv.shared.peak_detection,"aw",@nobits
	.sectionflags	@""
	.align	16
	.zero		1024


//--------------------- .nv.constant0.digitize    --------------------------
	.section	.nv.constant0.digitize,"a",@progbits
	.sectionflags	@""
	.align	4
.nv.constant0.digitize:
	.zero		948


//--------------------- .nv.constant0.peak_detection --------------------------
	.section	.nv.constant0.peak_detection,"a",@progbits
	.sectionflags	@""
	.align	4
.nv.constant0.peak_detection:
	.zero		952


//--------------------- SYMBOLS --------------------------

	.type		.nv.reservedSmem.offset0,@object
	.size		.nv.reservedSmem.offset0,0x4
	.type		.nv.reservedSmem.cap,@object
	.size		.nv.reservedSmem.cap,0x4
